	.headerflags	@"EF_CUDA_TEXMODE_UNIFIED EF_CUDA_64BIT_ADDRESS EF_CUDA_SM86 EF_CUDA_VIRTUAL_SM(EF_CUDA_SM86)"
	.elftype	@"ET_EXEC"


//--------------------- .nv.info                  --------------------------
	.section	.nv.info,"",@"SHT_CUDA_INFO"
	.align	4


	//----- nvinfo : EIATTR_REGCOUNT
	.align		4
        /*0000*/ 	.byte	0x04, 0x2f
        /*0002*/ 	.short	(.L_5 - .L_4)
	.align		4
.L_4:
        /*0004*/ 	.word	index@(triton_poi_fused_cat_8)
        /*0008*/ 	.word	0x000000ff


	//----- nvinfo : EIATTR_MIN_STACK_SIZE
	.align		4
.L_5:
        /*000c*/ 	.byte	0x04, 0x12
        /*000e*/ 	.short	(.L_7 - .L_6)
	.align		4
.L_6:
        /*0010*/ 	.word	index@($triton_poi_fused_cat_8$__internal_trig_reduction_slowpathd)
        /*0014*/ 	.word	0x00000000


	//----- nvinfo : EIATTR_FRAME_SIZE
	.align		4
.L_7:
        /*0018*/ 	.byte	0x04, 0x11
        /*001a*/ 	.short	(.L_9 - .L_8)
	.align		4
.L_8:
        /*001c*/ 	.word	index@($triton_poi_fused_cat_8$__internal_trig_reduction_slowpathd)
        /*0020*/ 	.word	0x00000000


	//----- nvinfo : EIATTR_MIN_STACK_SIZE
	.align		4
.L_9:
        /*0024*/ 	.byte	0x04, 0x12
        /*0026*/ 	.short	(.L_11 - .L_10)
	.align		4
.L_10:
        /*0028*/ 	.word	index@($triton_poi_fused_cat_8$__internal_accurate_pow)
        /*002c*/ 	.word	0x00000000


	//----- nvinfo : EIATTR_FRAME_SIZE
	.align		4
.L_11:
        /*0030*/ 	.byte	0x04, 0x11
        /*0032*/ 	.short	(.L_13 - .L_12)
	.align		4
.L_12:
        /*0034*/ 	.word	index@($triton_poi_fused_cat_8$__internal_accurate_pow)
        /*0038*/ 	.word	0x00000000


	//----- nvinfo : EIATTR_MIN_STACK_SIZE
	.align		4
.L_13:
        /*003c*/ 	.byte	0x04, 0x12
        /*003e*/ 	.short	(.L_15 - .L_14)
	.align		4
.L_14:
        /*0040*/ 	.word	index@($__internal_0_$__cuda_sm20_div_rn_f64_full)
        /*0044*/ 	.word	0x00000000


	//----- nvinfo : EIATTR_FRAME_SIZE
	.align		4
.L_15:
        /*0048*/ 	.byte	0x04, 0x11
        /*004a*/ 	.short	(.L_17 - .L_16)
	.align		4
.L_16:
        /*004c*/ 	.word	index@($__internal_0_$__cuda_sm20_div_rn_f64_full)
        /*0050*/ 	.word	0x00000000


	//----- nvinfo : EIATTR_MIN_STACK_SIZE
	.align		4
.L_17:
        /*0054*/ 	.byte	0x04, 0x12
        /*0056*/ 	.short	(.L_19 - .L_18)
	.align		4
.L_18:
        /*0058*/ 	.word	index@(triton_poi_fused_cat_8)
        /*005c*/ 	.word	0x000000b8


	//----- nvinfo : EIATTR_FRAME_SIZE
	.align		4
.L_19:
        /*0060*/ 	.byte	0x04, 0x11
        /*0062*/ 	.short	(.L_21 - .L_20)
	.align		4
.L_20:
        /*0064*/ 	.word	index@(triton_poi_fused_cat_8)
        /*0068*/ 	.word	0x000000b8


	//----- nvinfo : EIATTR_MIN_STACK_SIZE
	.align		4
.L_21:
        /*006c*/ 	.byte	0x04, 0x12
        /*006e*/ 	.short	(.L_23 - .L_22)
	.align		4
.L_22:
        /*0070*/ 	.word	index@(triton_poi_fused_cat_8)
        /*0074*/ 	.word	0x000000b8
.L_23:


//--------------------- .nv.info.triton_poi_fused_cat_8 --------------------------
	.section	.nv.info.triton_poi_fused_cat_8,"",@"SHT_CUDA_INFO"
	.sectionflags	@""
	.align	4


	//----- nvinfo : EIATTR_CUDA_API_VERSION
	.align		4
        /*0000*/ 	.byte	0x04, 0x37
        /*0002*/ 	.short	(.L_25 - .L_24)
.L_24:
        /*0004*/ 	.word	0x0000007c


	//----- nvinfo : EIATTR_SW2861232_WAR
	.align		4
.L_25:
        /*0008*/ 	.byte	0x01, 0x35
	.zero		2


	//----- nvinfo : EIATTR_PARAM_CBANK
	.align		4
        /*000c*/ 	.byte	0x04, 0x0a
        /*000e*/ 	.short	(.L_27 - .L_26)
	.align		4
.L_26:
        /*0010*/ 	.word	index@(.nv.constant0.triton_poi_fused_cat_8)
        /*0014*/ 	.short	0x0160
        /*0016*/ 	.short	0x0020


	//----- nvinfo : EIATTR_CBANK_PARAM_SIZE
	.align		4
.L_27:
        /*0018*/ 	.byte	0x03, 0x19
        /*001a*/ 	.short	0x0020


	//----- nvinfo : EIATTR_KPARAM_INFO
	.align		4
        /*001c*/ 	.byte	0x04, 0x17
        /*001e*/ 	.short	(.L_29 - .L_28)
.L_28:
        /*0020*/ 	.word	0x00000000
        /*0024*/ 	.short	0x0003
        /*0026*/ 	.short	0x0018
        /*0028*/ 	.byte	0x00, 0xf4, 0x21, 0x00


	//----- nvinfo : EIATTR_KPARAM_INFO
	.align		4
.L_29:
        /*002c*/ 	.byte	0x04, 0x17
        /*002e*/ 	.short	(.L_31 - .L_30)
.L_30:
        /*0030*/ 	.word	0x00000000
        /*0034*/ 	.short	0x0002
        /*0036*/ 	.short	0x0010
        /*0038*/ 	.byte	0x00, 0xf0, 0x11, 0x00


	//----- nvinfo : EIATTR_KPARAM_INFO
	.align		4
.L_31:
        /*003c*/ 	.byte	0x04, 0x17
        /*003e*/ 	.short	(.L_33 - .L_32)
.L_32:
        /*0040*/ 	.word	0x00000000
        /*0044*/ 	.short	0x0001
        /*0046*/ 	.short	0x0008
        /*0048*/ 	.byte	0x00, 0xf4, 0x21, 0x00


	//----- nvinfo : EIATTR_KPARAM_INFO
	.align		4
.L_33:
        /*004c*/ 	.byte	0x04, 0x17
        /*004e*/ 	.short	(.L_35 - .L_34)
.L_34:
        /*0050*/ 	.word	0x00000000
        /*0054*/ 	.short	0x0000
        /*0056*/ 	.short	0x0000
        /*0058*/ 	.byte	0x00, 0xf4, 0x21, 0x00


	//----- nvinfo : EIATTR_MAXREG_COUNT
	.align		4
.L_35:
        /*005c*/ 	.byte	0x03, 0x1b
        /*005e*/ 	.short	0x00ff


	//----- nvinfo : EIATTR_EXIT_INSTR_OFFSETS
	.align		4
        /*0060*/ 	.byte	0x04, 0x1c
        /*0062*/ 	.short	(.L_37 - .L_36)


	//   ....[0]....
.L_36:
        /*0064*/ 	.word	0x000080d0


	//----- nvinfo : EIATTR_REQNTID
	.align		4
.L_37:
        /*0068*/ 	.byte	0x04, 0x10
        /*006a*/ 	.short	(.L_39 - .L_38)
.L_38:
        /*006c*/ 	.word	0x00000100
        /*0070*/ 	.word	0x00000001
        /*0074*/ 	.word	0x00000001


	//----- nvinfo : EIATTR_CRS_STACK_SIZE
	.align		4
.L_39:
        /*0078*/ 	.byte	0x04, 0x1e
        /*007a*/ 	.short	(.L_41 - .L_40)
.L_40:
        /*007c*/ 	.word	0x00000000
.L_41:


//--------------------- .nv.callgraph             --------------------------
	.section	.nv.callgraph,"",@"SHT_CUDA_CALLGRAPH"
	.align	4
	.sectionentsize	8
	.align		4
        /*0000*/ 	.word	0x00000000
	.align		4
        /*0004*/ 	.word	0xffffffff
	.align		4
        /*0008*/ 	.word	0x00000000
	.align		4
        /*000c*/ 	.word	0xfffffffe
	.align		4
        /*0010*/ 	.word	0x00000000
	.align		4
        /*0014*/ 	.word	0xfffffffd
	.align		4
        /*0018*/ 	.word	0x00000000
	.align		4
        /*001c*/ 	.word	0xfffffffc


//--------------------- .nv.rel.action            --------------------------
	.section	.nv.rel.action,"",@"SHT_CUDA_RELOCINFO"
	.align	8
	.sectionentsize	8
        /*0000*/ 	.byte	0x73, 0x00, 0x00, 0x00, 0x00, 0x00, 0x00, 0x00, 0x00, 0x00, 0x00, 0x11, 0x25, 0x00, 0x05, 0x36


//--------------------- .nv.constant4             --------------------------
	.section	.nv.constant4,"a",@progbits
	.align	8
	.align		8
.nv.constant4:
        /*0000*/ 	.dword	_$_str
	.align		8
        /*0008*/ 	.dword	_$_str_$_1
	.align		8
        /*0010*/ 	.dword	__cudart_i2opi_d
	.align		8
        /*0018*/ 	.dword	__cudart_sin_cos_coeffs


//--------------------- .nv.constant2.triton_poi_fused_cat_8 --------------------------
	.section	.nv.constant2.triton_poi_fused_cat_8,"a",@progbits
	.sectionflags	@""
	.align	4
.nv.constant2.triton_poi_fused_cat_8:
        /* <DEDUP_REMOVED lines=13> */
        /*00d0*/ 	.byte	0x0b, 0x00, 0x00, 0x00, 0x00, 0x00, 0xe0, 0x3f


//--------------------- .nv.constant0.triton_poi_fused_cat_8 --------------------------
	.section	.nv.constant0.triton_poi_fused_cat_8,"a",@progbits
	.sectionflags	@""
	.align	4
.nv.constant0.triton_poi_fused_cat_8:
	.zero		384


//--------------------- .text.triton_poi_fused_cat_8 --------------------------
	.section	.text.triton_poi_fused_cat_8,"ax",@progbits
	.sectioninfo	@"SHI_REGISTERS=255"
	.align	128
        .global         triton_poi_fused_cat_8
        .type           triton_poi_fused_cat_8,@function
        .size           triton_poi_fused_cat_8,(.L_x_160 - triton_poi_fused_cat_8)
        .other          triton_poi_fused_cat_8,@"STO_CUDA_ENTRY STV_DEFAULT"
triton_poi_fused_cat_8:
.text.triton_poi_fused_cat_8:
[----:B------:R-:W-:Y:S02]  /*0000*/  IMAD.MOV.U32 R1, RZ, RZ, c[0x0][0x28] ;  /* 0x00000a00ff017624 */ /* 0x000fe400078e00ff */
[----:B------:R-:W0:Y:S01]  /*0010*/  S2R R0, SR_TID.X ;  /* 0x0000000000007919 */ /* 0x000e220000002100 */
[----:B------:R-:W-:Y:S01]  /*0020*/  IMAD.MOV.U32 R76, RZ, RZ, 0x4 ;  /* 0x00000004ff4c7424 */ /* 0x000fe200078e00ff */
[----:B------:R-:W-:Y:S01]  /*0030*/  LOP3.LUT R47, R47, 0xfffffbff, RZ, 0xc0, !PT ;  /* 0xfffffbff2f2f7812 */ /* 0x000fe200078ec0ff */
[----:B------:R-:W-:Y:S01]  /*0040*/  IMAD.MOV.U32 R6, RZ, RZ, RZ ;  /* 0x000000ffff067224 */ /* 0x000fe200078e00ff */
[----:B------:R-:W1:Y:S01]  /*0050*/  S2R R51, SR_CTAID.X ;  /* 0x0000000000337919 */ /* 0x000e620000002500 */
[----:B------:R-:W-:Y:S01]  /*0060*/  ULDC.64 UR8, c[0x0][0x118] ;  /* 0x0000460000087ab9 */ /* 0x000fe20000000a00 */
[----:B------:R-:W-:Y:S01]  /*0070*/  IADD3 R1, R1, -0xb8, RZ ;  /* 0xffffff4801017810 */ /* 0x000fe20007ffe0ff */
[----:B0-----:R-:W-:Y:S01]  /*0080*/  IMAD.SHL.U32 R0, R0, 0x2, RZ ;  /* 0x0000000200007824 */ /* 0x001fe200078e00ff */
[----:B-1----:R-:W-:-:S04]  /*0090*/  SHF.R.S32.HI R2, RZ, 0x16, R51 ;  /* 0x00000016ff027819 */ /* 0x002fc80000011433 */
[----:B------:R-:W-:Y:S02]  /*00a0*/  LOP3.LUT R0, R0, 0x1fe, RZ, 0xc0, !PT ;  /* 0x000001fe00007812 */ /* 0x000fe400078ec0ff */
[----:B------:R-:W-:-:S03]  /*00b0*/  SGXT R2, R2, 0x1 ;  /* 0x000000010202781a */ /* 0x000fc60000000200 */
[----:B------:R-:W-:-:S05]  /*00c0*/  IMAD R51, R51, 0x200, R0 ;  /* 0x0000020033337824 */ /* 0x000fca00078e0200 */
[----:B------:R-:W-:Y:S02]  /*00d0*/  LEA.HI R0, R2, R51, RZ, 0x2 ;  /* 0x0000003302007211 */ /* 0x000fe400078f10ff */
[----:B------:R-:W-:Y:S02]  /*00e0*/  IADD3 R48, R51, 0x1, RZ ;  /* 0x0000000133307810 */ /* 0x000fe40007ffe0ff */
[----:B------:R-:W-:Y:S02]  /*00f0*/  SHF.R.S32.HI R50, RZ, 0x2, R0 ;  /* 0x00000002ff327819 */ /* 0x000fe40000011400 */
[----:B------:R-:W-:Y:S02]  /*0100*/  LOP3.LUT R0, R0, 0xfffffffc, RZ, 0xc0, !PT ;  /* 0xfffffffc00007812 */ /* 0x000fe400078ec0ff */
[----:B------:R-:W-:Y:S01]  /*0110*/  LEA.HI R2, R2, R48, RZ, 0x2 ;  /* 0x0000003002027211 */ /* 0x000fe200078f10ff */
[----:B------:R-:W-:-:S04]  /*0120*/  IMAD.HI R3, R50, 0x2aaaaaab, RZ ;  /* 0x2aaaaaab32037827 */ /* 0x000fc800078e02ff */
[----:B------:R-:W-:Y:S01]  /*0130*/  IMAD.IADD R49, R51, 0x1, -R0 ;  /* 0x0000000133317824 */ /* 0x000fe200078e0a00 */
[----:B------:R-:W-:-:S04]  /*0140*/  SHF.R.U32.HI R4, RZ, 0x1f, R3 ;  /* 0x0000001fff047819 */ /* 0x000fc80000011603 */
[----:B------:R-:W-:Y:S01]  /*0150*/  LEA.HI R3, R3, R4, RZ, 0x1d ;  /* 0x0000000403037211 */ /* 0x000fe200078fe8ff */
[----:B------:R-:W-:-:S04]  /*0160*/  IMAD.HI R4, R51, 0x2aaaaaab, RZ ;  /* 0x2aaaaaab33047827 */ /* 0x000fc800078e02ff */
[----:B------:R-:W-:Y:S01]  /*0170*/  IMAD R50, R3, -0x30, R50 ;  /* 0xffffffd003327824 */ /* 0x000fe200078e0232 */
[----:B------:R-:W-:Y:S02]  /*0180*/  SHF.R.U32.HI R5, RZ, 0x1f, R4 ;  /* 0x0000001fff057819 */ /* 0x000fe40000011604 */
[----:B------:R-:W-:Y:S02]  /*0190*/  LOP3.LUT R3, R2, 0xfffffffc, RZ, 0xc0, !PT ;  /* 0xfffffffc02037812 */ /* 0x000fe400078ec0ff */
[----:B------:R-:W-:Y:S02]  /*01a0*/  ISETP.GE.AND P0, PT, R50, 0x6, PT ;  /* 0x000000063200780c */ /* 0x000fe40003f06270 */
[----:B------:R-:W-:Y:S01]  /*01b0*/  LEA.HI.SX32 R5, R4, R5, 0x1b ;  /* 0x0000000504057211 */ /* 0x000fe200078fdaff */
[----:B------:R-:W-:Y:S01]  /*01c0*/  IMAD.IADD R48, R48, 0x1, -R3 ;  /* 0x0000000130307824 */ /* 0x000fe200078e0a03 */
[----:B------:R-:W-:Y:S01]  /*01d0*/  ISETP.LT.AND P2, PT, R49, 0x1, !P0 ;  /* 0x000000013100780c */ /* 0x000fe20004741270 */
[----:B------:R-:W-:-:S02]  /*01e0*/  IMAD.SHL.U32 R172, R50, 0x2, RZ ;  /* 0x0000000232ac7824 */ /* 0x000fc400078e00ff */
[----:B------:R-:W-:Y:S01]  /*01f0*/  IMAD R5, R5, 0x3, RZ ;  /* 0x0000000305057824 */ /* 0x000fe200078e02ff */
[----:B------:R-:W-:Y:S01]  /*0200*/  ISETP.LT.AND P1, PT, R48, 0x1, !P0 ;  /* 0x000000013000780c */ /* 0x000fe20004721270 */
[----:B------:R-:W0:Y:S01]  /*0210*/  I2F.F64 R12, R172 ;  /* 0x000000ac000c7312 */ /* 0x000e220000201c00 */
[----:B------:R-:W-:Y:S02]  /*0220*/  IMAD.MOV.U32 R4, RZ, RZ, RZ ;  /* 0x000000ffff047224 */ /* 0x000fe400078e00ff */
[----:B------:R-:W-:-:S05]  /*0230*/  IMAD.WIDE R76, R5, R76, c[0x0][0x160] ;  /* 0x00005800054c7625 */ /* 0x000fca00078e024c */
[----:B------:R-:W-:Y:S01]  /*0240*/  @P2 LOP3.LUT R47, R47, 0x400, RZ, 0xfc, !PT ;  /* 0x000004002f2f2812 */ /* 0x000fe200078efcff */
[----:B------:R1:W5:Y:S01]  /*0250*/  @P2 LDG.E.EL R6, [R76.64] ;  /* 0x000000084c062981 */ /* 0x000362000c2e1900 */
[----:B------:R-:W-:Y:S02]  /*0260*/  ISETP.GE.AND P2, PT, R49, 0x1, PT ;  /* 0x000000013100780c */ /* 0x000fe40003f46270 */
[----:B------:R-:W-:Y:S01]  /*0270*/  LOP3.LUT R47, R47, 0xfffffdff, RZ, 0xc0, !PT ;  /* 0xfffffdff2f2f7812 */ /* 0x000fe200078ec0ff */
[----:B------:R1:W5:Y:S01]  /*0280*/  @P1 LDG.E.EL R4, [R76.64] ;  /* 0x000000084c041981 */ /* 0x000362000c2e1900 */
[----:B------:R-:W-:Y:S02]  /*0290*/  LOP3.LUT R46, R46, 0xfbffffff, RZ, 0xc0, !PT ;  /* 0xfbffffff2e2e7812 */ /* 0x000fe400078ec0ff */
[----:B------:R-:W-:Y:S02]  /*02a0*/  @P1 LOP3.LUT R47, R47, 0x200, RZ, 0xfc, !PT ;  /* 0x000002002f2f1812 */ /* 0x000fe400078efcff */
[----:B------:R-:W-:Y:S01]  /*02b0*/  ISETP.GE.AND P1, PT, R48, 0x1, PT ;  /* 0x000000013000780c */ /* 0x000fe20003f26270 */
[----:B0-----:R-:W0:-:S04]  /*02c0*/  DMUL R10, R12, c[0x2][0x0] ;  /* 0x008000000c0a7a28 */ /* 0x001e080000000000 */
[----:B------:R-:W-:Y:S01]  /*02d0*/  @P2 LOP3.LUT R46, R46, 0x4000000, RZ, 0xfc, !PT ;  /* 0x040000002e2e2812 */ /* 0x000fe200078efcff */
[----:B------:R-:W-:Y:S03]  /*02e0*/  BSSY B0, `(.L_x_0) ;  /* 0x0000008000007945 */ /* 0x000fe60003800000 */
[----:B------:R-:W-:Y:S02]  /*02f0*/  LOP3.LUT R46, R46, 0xfdffffff, RZ, 0xc0, !PT ;  /* 0xfdffffff2e2e7812 */ /* 0x000fe400078ec0ff */
[----:B0-----:R-:W-:Y:S01]  /*0300*/  IMAD.MOV.U32 R54, RZ, RZ, R10 ;  /* 0x000000ffff367224 */ /* 0x001fe200078e000a */
[----:B------:R-:W-:Y:S01]  /*0310*/  MOV R52, 0x360 ;  /* 0x0000036000347802 */ /* 0x000fe20000000f00 */
[----:B------:R-:W-:Y:S01]  /*0320*/  IMAD.MOV.U32 R53, RZ, RZ, R11 ;  /* 0x000000ffff357224 */ /* 0x000fe200078e000b */
[----:B------:R-:W-:Y:S01]  /*0330*/  @P1 LOP3.LUT R46, R46, 0x2000000, RZ, 0xfc, !PT ;  /* 0x020000002e2e1812 */ /* 0x000fe200078efcff */
[----:B------:R-:W-:-:S02]  /*0340*/  UMOV UR5, URZ ;  /* 0x0000003f00057c82 */ /* 0x000fc40008000000 */
[----:B-1---5:R-:W-:Y:S05]  /*0350*/  CALL.REL.NOINC `($triton_poi_fused_cat_8$__internal_accurate_pow) ;  /* 0x0000840000007944 */ /* 0x022fea0003c00000 */
[----:B------:R-:W-:Y:S05]  /*0360*/  BSYNC B0 ;  /* 0x0000000000007941 */ /* 0x000fea0003800000 */
.L_x_0:
[----:B------:R-:W-:Y:S01]  /*0370*/  IMAD.MOV.U32 R2, RZ, RZ, 0x55555555 ;  /* 0x55555555ff027424 */ /* 0x000fe200078e00ff */
[----:B------:R-:W1:Y:S01]  /*0380*/  F2F.F64.F32 R6, R6 ;  /* 0x0000000600067310 */ /* 0x000e620000201800 */
[----:B------:R-:W-:Y:S01]  /*0390*/  IMAD.MOV.U32 R3, RZ, RZ, 0x3fb55555 ;  /* 0x3fb55555ff037424 */ /* 0x000fe200078e00ff */
[----:B------:R-:W-:Y:S01]  /*03a0*/  BSSY B0, `(.L_x_1) ;  /* 0x0000014000007945 */ /* 0x000fe20003800000 */
[----:B------:R-:W-:-:S04]  /*03b0*/  IMAD.MOV.U32 R55, RZ, RZ, R56 ;  /* 0x000000ffff377224 */ /* 0x000fc800078e0038 */
[----:B------:R2:W3:Y:S02]  /*03c0*/  DFMA R12, R12, R2, 10000 ;  /* 0x40c388000c0c742b */ /* 0x0004e40000000002 */
[----:B--2---:R-:W-:Y:S02]  /*03d0*/  IMAD.MOV.U32 R2, RZ, RZ, R54 ;  /* 0x000000ffff027224 */ /* 0x004fe400078e0036 */
[----:B------:R-:W-:-:S06]  /*03e0*/  IMAD.MOV.U32 R3, RZ, RZ, R55 ;  /* 0x000000ffff037224 */ /* 0x000fcc00078e0037 */
[----:B---3--:R-:W-:-:S04]  /*03f0*/  LOP3.LUT R0, R13, 0x7ff00000, RZ, 0xc0, !PT ;  /* 0x7ff000000d007812 */ /* 0x008fc800078ec0ff */
[----:B------:R-:W-:-:S13]  /*0400*/  ISETP.NE.AND P1, PT, R0, 0x7ff00000, PT ;  /* 0x7ff000000000780c */ /* 0x000fda0003f25270 */
[----:B------:R-:W-:Y:S05]  /*0410*/  @P1 BRA `(.L_x_2) ;  /* 0x000000c000001947 */ /* 0x000fea0003800000 */
[----:B-1----:R-:W1:Y:S01]  /*0420*/  DSETP.NAN.AND P2, PT, |R10|, |R10|, PT ;  /* 0x4000000a0a00722a */ /* 0x002e620003f48200 */
[----:B------:R-:W-:Y:S02]  /*0430*/  IMAD.MOV.U32 R2, RZ, RZ, R12 ;  /* 0x000000ffff027224 */ /* 0x000fe400078e000c */
[----:B------:R-:W-:-:S11]  /*0440*/  IMAD.MOV.U32 R3, RZ, RZ, R13 ;  /* 0x000000ffff037224 */ /* 0x000fd600078e000d */
[----:B-1----:R-:W-:Y:S05]  /*0450*/  @P2 BRA `(.L_x_2) ;  /* 0x0000008000002947 */ /* 0x002fea0003800000 */
[----:B------:R-:W-:Y:S02]  /*0460*/  ISETP.NE.AND P2, PT, R10, RZ, PT ;  /* 0x000000ff0a00720c */ /* 0x000fe40003f45270 */
[----:B------:R-:W-:-:S04]  /*0470*/  LOP3.LUT R0, R11, 0x7fffffff, RZ, 0xc0, !PT ;  /* 0x7fffffff0b007812 */ /* 0x000fc800078ec0ff */
[----:B------:R-:W-:-:S13]  /*0480*/  ISETP.NE.OR P2, PT, R0, 0x7ff00000, P2 ;  /* 0x7ff000000000780c */ /* 0x000fda0001745670 */
[----:B------:R-:W-:Y:S01]  /*0490*/  @!P2 ISETP.GE.AND P3, PT, R11, RZ, PT ;  /* 0x000000ff0b00a20c */ /* 0x000fe20003f66270 */
[----:B------:R-:W-:Y:S02]  /*04a0*/  @!P2 IMAD.MOV.U32 R2, RZ, RZ, RZ ;  /* 0x000000ffff02a224 */ /* 0x000fe400078e00ff */
[----:B------:R-:W-:Y:S01]  /*04b0*/  @P2 IMAD.MOV.U32 R2, RZ, RZ, R54 ;  /* 0x000000ffff022224 */ /* 0x000fe200078e0036 */
[----:B------:R-:W-:Y:S01]  /*04c0*/  @!P2 SEL R3, RZ, 0x7ff00000, !P3 ;  /* 0x7ff00000ff03a807 */ /* 0x000fe20005800000 */
[----:B------:R-:W-:-:S03]  /*04d0*/  @P2 IMAD.MOV.U32 R3, RZ, RZ, R55 ;  /* 0x000000ffff032224 */ /* 0x000fc600078e0037 */
.L_x_2:
[----:B-1----:R-:W-:Y:S05]  /*04e0*/  BSYNC B0 ;  /* 0x0000000000007941 */ /* 0x002fea0003800000 */
.L_x_1:
[----:B------:R-:W1:Y:S01]  /*04f0*/  F2F.F64.F32 R4, R4 ;  /* 0x0000000400047310 */ /* 0x000e620000201800 */
[----:B------:R-:W2:Y:S01]  /*0500*/  DSETP.NEU.AND P2, PT, R10, RZ, PT ;  /* 0x000000ff0a00722a */ /* 0x000ea20003f4d000 */
[----:B------:R-:W-:Y:S01]  /*0510*/  BSSY B0, `(.L_x_3) ;  /* 0x0000007000007945 */ /* 0x000fe20003800000 */
[----:B------:R-:W-:Y:S01]  /*0520*/  IMAD.MOV.U32 R54, RZ, RZ, R10 ;  /* 0x000000ffff367224 */ /* 0x000fe200078e000a */
[----:B------:R-:W-:Y:S01]  /*0530*/  MOV R52, 0x580 ;  /* 0x0000058000347802 */ /* 0x000fe20000000f00 */
[----:B------:R-:W-:-:S02]  /*0540*/  IMAD.MOV.U32 R53, RZ, RZ, R11 ;  /* 0x000000ffff357224 */ /* 0x000fc400078e000b */
[----:B--2---:R-:W-:Y:S02]  /*0550*/  FSEL R8, R2, RZ, P2 ;  /* 0x000000ff02087208 */ /* 0x004fe40001000000 */
[----:B------:R-:W-:Y:S02]  /*0560*/  FSEL R9, R3, 1.875, P2 ;  /* 0x3ff0000003097808 */ /* 0x000fe40001000000 */
[----:B01----:R-:W-:Y:S05]  /*0570*/  CALL.REL.NOINC `($triton_poi_fused_cat_8$__internal_accurate_pow) ;  /* 0x000081e000007944 */ /* 0x003fea0003c00000 */
[----:B------:R-:W-:Y:S05]  /*0580*/  BSYNC B0 ;  /* 0x0000000000007941 */ /* 0x000fea0003800000 */
.L_x_3:
[----:B------:R-:W1:Y:S01]  /*0590*/  MUFU.RCP64H R3, R9 ;  /* 0x0000000900037308 */ /* 0x000e620000001800 */
[----:B------:R-:W-:Y:S01]  /*05a0*/  IMAD.MOV.U32 R2, RZ, RZ, 0x1 ;  /* 0x00000001ff027424 */ /* 0x000fe200078e00ff */
[----:B------:R-:W-:Y:S01]  /*05b0*/  BSSY B0, `(.L_x_4) ;  /* 0x000001a000007945 */ /* 0x000fe20003800000 */
[----:B------:R-:W-:-:S04]  /*05c0*/  IMAD.MOV.U32 R55, RZ, RZ, R56 ;  /* 0x000000ffff377224 */ /* 0x000fc800078e0038 */
[----:B-1----:R-:W1:-:S06]  /*05d0*/  DFMA R14, -R8, R2, 1 ;  /* 0x3ff00000080e742b */ /* 0x002e4c0000000102 */
[----:B-1----:R-:W1:-:S06]  /*05e0*/  DFMA R14, R14, R14, R14 ;  /* 0x0000000e0e0e722b */ /* 0x002e4c000000000e */
[----:B-1----:R-:W1:-:S06]  /*05f0*/  DFMA R14, R2, R14, R2 ;  /* 0x0000000e020e722b */ /* 0x002e4c0000000002 */
[----:B-1----:R-:W1:-:S06]  /*0600*/  DFMA R2, -R8, R14, 1 ;  /* 0x3ff000000802742b */ /* 0x002e4c000000010e */
[----:B-1----:R-:W1:-:S06]  /*0610*/  DFMA R2, R14, R2, R14 ;  /* 0x000000020e02722b */ /* 0x002e4c000000000e */
[----:B-1----:R-:W1:-:S06]  /*0620*/  DMUL R14, R2, 1 ;  /* 0x3ff00000020e7828 */ /* 0x002e4c0000000000 */
[----:B-1----:R-:W1:-:S06]  /*0630*/  DFMA R16, -R8, R14, 1 ;  /* 0x3ff000000810742b */ /* 0x002e4c000000010e */
[----:B-1----:R1:W2:Y:S02]  /*0640*/  DFMA R2, R2, R16, R14 ;  /* 0x000000100202722b */ /* 0x0022a4000000000e */
[----:B-1----:R-:W-:Y:S02]  /*0650*/  IMAD.MOV.U32 R14, RZ, RZ, R54 ;  /* 0x000000ffff0e7224 */ /* 0x002fe400078e0036 */
[----:B------:R-:W-:-:S06]  /*0660*/  IMAD.MOV.U32 R15, RZ, RZ, R55 ;  /* 0x000000ffff0f7224 */ /* 0x000fcc00078e0037 */
[----:B--2---:R-:W-:Y:S01]  /*0670*/  FFMA R0, RZ, R9, R3 ;  /* 0x00000009ff007223 */ /* 0x004fe20000000003 */
[----:B------:R-:W-:Y:S05]  /*0680*/  @P1 BRA `(.L_x_5) ;  /* 0x000000c000001947 */ /* 0x000fea0003800000 */
[----:B------:R-:W1:Y:S01]  /*0690*/  DSETP.NAN.AND P1, PT, |R10|, |R10|, PT ;  /* 0x4000000a0a00722a */ /* 0x000e620003f28200 */
        /* <DEDUP_REMOVED lines=11> */
.L_x_5:
[----:B------:R-:W-:Y:S05]  /*0750*/  BSYNC B0 ;  /* 0x0000000000007941 */ /* 0x000fea0003800000 */
.L_x_4:
[----:B------:R-:W-:Y:S01]  /*0760*/  FSETP.GT.AND P1, PT, |R0|, 1.469367938527859385e-39, PT ;  /* 0x001000000000780b */ /* 0x000fe20003f24200 */
[----:B------:R-:W-:Y:S01]  /*0770*/  UMOV UR7, 0x3ff00000 ;  /* 0x3ff0000000077882 */ /* 0x000fe20000000000 */
[----:B------:R-:W-:Y:S01]  /*0780*/  BSSY B0, `(.L_x_6) ;  /* 0x000000b000007945 */ /* 0x000fe20003800000 */
[----:B------:R-:W-:Y:S01]  /*0790*/  UMOV UR4, URZ ;  /* 0x0000003f00047c82 */ /* 0x000fe20008000000 */
[----:B------:R-:W-:Y:S02]  /*07a0*/  FSEL R14, R14, RZ, P2 ;  /* 0x000000ff0e0e7208 */ /* 0x000fe40001000000 */
[----:B------:R-:W-:-:S07]  /*07b0*/  FSEL R15, R15, 1.875, P2 ;  /* 0x3ff000000f0f7808 */ /* 0x000fce0001000000 */
[----:B------:R-:W-:Y:S05]  /*07c0*/  @P1 BRA `(.L_x_7) ;  /* 0x0000006000001947 */ /* 0x000fea0003800000 */
[----:B------:R-:W-:Y:S01]  /*07d0*/  IMAD.MOV.U32 R52, RZ, RZ, R8 ;  /* 0x000000ffff347224 */ /* 0x000fe200078e0008 */
[----:B0-----:R-:W-:Y:S01]  /*07e0*/  MOV R66, 0x810 ;  /* 0x0000081000427802 */ /* 0x001fe20000000f00 */
[----:B------:R-:W-:Y:S02]  /*07f0*/  IMAD.MOV.U32 R53, RZ, RZ, R9 ;  /* 0x000000ffff357224 */ /* 0x000fe400078e0009 */
[----:B------:R-:W-:Y:S05]  /*0800*/  CALL.REL.NOINC `($__internal_0_$__cuda_sm20_div_rn_f64_full) ;  /* 0x000078d000007944 */ /* 0x000fea0003c00000 */
[----:B------:R-:W-:Y:S02]  /*0810*/  IMAD.MOV.U32 R2, RZ, RZ, R54 ;  /* 0x000000ffff027224 */ /* 0x000fe400078e0036 */
[----:B------:R-:W-:Y:S02]  /*0820*/  IMAD.MOV.U32 R3, RZ, RZ, R55 ;  /* 0x000000ffff037224 */ /* 0x000fe400078e0037 */
.L_x_7:
[----:B------:R-:W-:Y:S05]  /*0830*/  BSYNC B0 ;  /* 0x0000000000007941 */ /* 0x000fea0003800000 */
.L_x_6:
[----:B------:R-:W1:Y:S01]  /*0840*/  MUFU.RCP64H R9, R15 ;  /* 0x0000000f00097308 */ /* 0x000e620000001800 */
[----:B------:R-:W-:Y:S01]  /*0850*/  IMAD.MOV.U32 R8, RZ, RZ, 0x1 ;  /* 0x00000001ff087424 */ /* 0x000fe200078e00ff */
[----:B------:R-:W-:Y:S05]  /*0860*/  BSSY B0, `(.L_x_8) ;  /* 0x0000012000007945 */ /* 0x000fea0003800000 */
[----:B-1----:R-:W1:-:S06]  /*0870*/  DFMA R10, -R14, R8, 1 ;  /* 0x3ff000000e0a742b */ /* 0x002e4c0000000108 */
[----:B-1----:R-:W1:-:S06]  /*0880*/  DFMA R10, R10, R10, R10 ;  /* 0x0000000a0a0a722b */ /* 0x002e4c000000000a */
[----:B-1----:R-:W1:-:S06]  /*0890*/  DFMA R10, R8, R10, R8 ;  /* 0x0000000a080a722b */ /* 0x002e4c0000000008 */
[----:B-1----:R-:W1:-:S06]  /*08a0*/  DFMA R8, -R14, R10, 1 ;  /* 0x3ff000000e08742b */ /* 0x002e4c000000010a */
[----:B-1----:R-:W1:-:S06]  /*08b0*/  DFMA R8, R10, R8, R10 ;  /* 0x000000080a08722b */ /* 0x002e4c000000000a */
[----:B-1----:R-:W1:-:S06]  /*08c0*/  DMUL R10, R8, 1 ;  /* 0x3ff00000080a7828 */ /* 0x002e4c0000000000 */
[----:B-1----:R-:W1:-:S06]  /*08d0*/  DFMA R12, -R14, R10, 1 ;  /* 0x3ff000000e0c742b */ /* 0x002e4c000000010a */
[----:B-1----:R-:W1:-:S10]  /*08e0*/  DFMA R8, R8, R12, R10 ;  /* 0x0000000c0808722b */ /* 0x002e54000000000a */
[----:B-1----:R-:W-:-:S05]  /*08f0*/  FFMA R0, RZ, R15, R9 ;  /* 0x0000000fff007223 */ /* 0x002fca0000000009 */
[----:B------:R-:W-:-:S13]  /*0900*/  FSETP.GT.AND P1, PT, |R0|, 1.469367938527859385e-39, PT ;  /* 0x001000000000780b */ /* 0x000fda0003f24200 */
[----:B------:R-:W-:Y:S05]  /*0910*/  @P1 BRA `(.L_x_9) ;  /* 0x0000006000001947 */ /* 0x000fea0003800000 */
[----:B------:R-:W-:Y:S01]  /*0920*/  IMAD.MOV.U32 R52, RZ, RZ, R14 ;  /* 0x000000ffff347224 */ /* 0x000fe200078e000e */
[----:B0-----:R-:W-:Y:S01]  /*0930*/  MOV R66, 0x960 ;  /* 0x0000096000427802 */ /* 0x001fe20000000f00 */
[----:B------:R-:W-:Y:S02]  /*0940*/  IMAD.MOV.U32 R53, RZ, RZ, R15 ;  /* 0x000000ffff357224 */ /* 0x000fe400078e000f */
[----:B------:R-:W-:Y:S05]  /*0950*/  CALL.REL.NOINC `($__internal_0_$__cuda_sm20_div_rn_f64_full) ;  /* 0x0000778000007944 */ /* 0x000fea0003c00000 */
[----:B------:R-:W-:Y:S02]  /*0960*/  IMAD.MOV.U32 R8, RZ, RZ, R54 ;  /* 0x000000ffff087224 */ /* 0x000fe400078e0036 */
[----:B------:R-:W-:Y:S02]  /*0970*/  IMAD.MOV.U32 R9, RZ, RZ, R55 ;  /* 0x000000ffff097224 */ /* 0x000fe400078e0037 */
.L_x_9:
[----:B------:R-:W-:Y:S05]  /*0980*/  BSYNC B0 ;  /* 0x0000000000007941 */ /* 0x000fea0003800000 */
.L_x_8:
[----:B------:R-:W1:Y:S01]  /*0990*/  DMUL R52, R6, R2 ;  /* 0x0000000206347228 */ /* 0x000e620000000000 */
[----:B------:R-:W-:Y:S01]  /*09a0*/  IADD3 R45, P2, R1, c[0x0][0x20], RZ ;  /* 0x00000800012d7a10 */ /* 0x000fe20007f5e0ff */
[----:B------:R-:W-:Y:S02]  /*09b0*/  BSSY B1, `(.L_x_10) ;  /* 0x0000020000017945 */ /* 0x000fe40003800000 */
[----:B------:R2:W3:Y:S02]  /*09c0*/  DMUL R4, R4, R8 ;  /* 0x0000000804047228 */ /* 0x0004e40000000000 */
[----:B------:R-:W-:-:S04]  /*09d0*/  IMAD.X R44, RZ, RZ, c[0x0][0x24], P2 ;  /* 0x00000900ff2c7624 */ /* 0x000fc800010e06ff */
[----:B-1----:R-:W-:Y:S02]  /*09e0*/  LOP3.LUT R0, R53, 0x7fffffff, RZ, 0xc0, !PT ;  /* 0x7fffffff35007812 */ /* 0x002fe400078ec0ff */
[----:B------:R-:W-:Y:S02]  /*09f0*/  ISETP.NE.AND P1, PT, R52, RZ, PT ;  /* 0x000000ff3400720c */ /* 0x000fe40003f25270 */
[----:B------:R-:W-:-:S13]  /*0a00*/  ISETP.EQ.AND P2, PT, R0, 0x7ff00000, PT ;  /* 0x7ff000000000780c */ /* 0x000fda0003f42270 */
[----:B------:R-:W-:Y:S05]  /*0a10*/  @!P1 BRA P2, `(.L_x_11) ;  /* 0x0000016000009947 */ /* 0x000fea0001000000 */
[C---:B--23--:R-:W1:Y:S01]  /*0a20*/  DMUL R10, R52.reuse, c[0x2][0x8] ;  /* 0x00800200340a7a28 */ /* 0x04ce620000000000 */
[----:B------:R-:W-:Y:S03]  /*0a30*/  BSSY B2, `(.L_x_12) ;  /* 0x0000011000027945 */ /* 0x000fe60003800000 */
[----:B------:R-:W-:Y:S02]  /*0a40*/  DSETP.GE.AND P1, PT, |R52|, 2.14748364800000000000e+09, PT ;  /* 0x41e000003400742a */ /* 0x000fe40003f26200 */
[----:B-1----:R-:W1:Y:S08]  /*0a50*/  F2I.F64 R0, R10 ;  /* 0x0000000a00007311 */ /* 0x002e700000301100 */
[----:B-1----:R-:W1:Y:S01]  /*0a60*/  I2F.F64 R26, R0 ;  /* 0x00000000001a7312 */ /* 0x002e620000201c00 */
[----:B------:R2:W-:Y:S01]  /*0a70*/  STL [R1], R0 ;  /* 0x0000000001007387 */ /* 0x0005e20000100800 */
[----:B-1----:R-:W1:-:S06]  /*0a80*/  DFMA R6, -R26, c[0x2][0x10], R52 ;  /* 0x008004001a067a2b */ /* 0x002e4c0000000134 */
[----:B-1----:R-:W1:-:S06]  /*0a90*/  DFMA R6, -R26, c[0x2][0x18], R6 ;  /* 0x008006001a067a2b */ /* 0x002e4c0000000106 */
[----:B-1----:R2:W1:Y:S01]  /*0aa0*/  DFMA R26, -R26, c[0x2][0x20], R6 ;  /* 0x008008001a1a7a2b */ /* 0x0024620000000106 */
[----:B------:R-:W-:Y:S05]  /*0ab0*/  @!P1 BRA `(.L_x_13) ;  /* 0x0000008000009947 */ /* 0x000fea0003800000 */
[----:B------:R-:W-:Y:S01]  /*0ac0*/  BSSY B3, `(.L_x_14) ;  /* 0x0000004000037945 */ /* 0x000fe20003800000 */
[----:B------:R-:W-:Y:S01]  /*0ad0*/  IMAD.MOV.U32 R54, RZ, RZ, R52 ;  /* 0x000000ffff367224 */ /* 0x000fe200078e0034 */
[----:B------:R-:W-:-:S03]  /*0ae0*/  MOV R52, 0xb00 ;  /* 0x00000b0000347802 */ /* 0x000fc60000000f00 */
[----:B012---:R-:W-:Y:S05]  /*0af0*/  CALL.REL.NOINC `($triton_poi_fused_cat_8$__internal_trig_reduction_slowpathd) ;  /* 0x0000855000007944 */ /* 0x007fea0003c00000 */
[----:B------:R-:W-:Y:S05]  /*0b00*/  BSYNC B3 ;  /* 0x0000000000037941 */ /* 0x000fea0003800000 */
.L_x_14:
[----:B------:R0:W5:Y:S01]  /*0b10*/  LDL R0, [R1] ;  /* 0x0000000001007983 */ /* 0x0001620000100800 */
[----:B------:R-:W-:Y:S02]  /*0b20*/  IMAD.MOV.U32 R26, RZ, RZ, R60 ;  /* 0x000000ffff1a7224 */ /* 0x000fe400078e003c */
[----:B------:R-:W-:Y:S02]  /*0b30*/  IMAD.MOV.U32 R27, RZ, RZ, R61 ;  /* 0x000000ffff1b7224 */ /* 0x000fe400078e003d */
.L_x_13:
[----:B------:R-:W-:Y:S05]  /*0b40*/  BSYNC B2 ;  /* 0x0000000000027941 */ /* 0x000fea0003800000 */
.L_x_12:
[----:B--2--5:R-:W-:-:S05]  /*0b50*/  IADD3 R0, R0, 0x1, RZ ;  /* 0x0000000100007810 */ /* 0x024fca0007ffe0ff */
[----:B------:R2:W-:Y:S01]  /*0b60*/  STL [R1+0xb4], R0 ;  /* 0x0000b40001007387 */ /* 0x0005e20000100800 */
[----:B------:R-:W-:Y:S05]  /*0b70*/  BRA `(.L_x_15) ;  /* 0x0000003000007947 */ /* 0x000fea0003800000 */
.L_x_11:
[----:B--23--:R-:W-:Y:S01]  /*0b80*/  IMAD.MOV.U32 R0, RZ, RZ, 0x1 ;  /* 0x00000001ff007424 */ /* 0x00cfe200078e00ff */
[----:B------:R1:W2:-:S04]  /*0b90*/  DMUL R26, RZ, R52 ;  /* 0x00000034ff1a7228 */ /* 0x0002880000000000 */
[----:B------:R1:W-:Y:S04]  /*0ba0*/  STL [R1+0xb4], R0 ;  /* 0x0000b40001007387 */ /* 0x0003e80000100800 */
.L_x_15:
[----:B--2---:R-:W-:Y:S05]  /*0bb0*/  BSYNC B1 ;  /* 0x0000000000017941 */ /* 0x004fea0003800000 */
.L_x_10:
[----:B-1----:R-:W2:Y:S01]  /*0bc0*/  LDL R0, [R1+0xb4] ;  /* 0x0000b40001007983 */ /* 0x002ea20000100800 */
[----:B------:R-:W-:Y:S01]  /*0bd0*/  IMAD.MOV.U32 R7, RZ, RZ, 0x8 ;  /* 0x00000008ff077424 */ /* 0x000fe200078e00ff */
[----:B--2---:R-:W-:-:S05]  /*0be0*/  LOP3.LUT R28, R0, 0x1, RZ, 0xc0, !PT ;  /* 0x00000001001c7812 */ /* 0x004fca00078ec0ff */
[----:B------:R-:W-:-:S04]  /*0bf0*/  IMAD.SHL.U32 R6, R28, 0x8, RZ ;  /* 0x000000081c067824 */ /* 0x000fc800078e00ff */
[----:B------:R-:W-:-:S05]  /*0c00*/  IMAD.WIDE.U32 R6, R6, R7, c[0x4][0x18] ;  /* 0x0100060006067625 */ /* 0x000fca00078e0007 */
[----:B------:R1:W5:Y:S04]  /*0c10*/  LDG.E.64.CONSTANT R36, [R6.64+0x8] ;  /* 0x0000080806247981 */ /* 0x000368000c1e9b00 */
[----:B------:R1:W5:Y:S04]  /*0c20*/  LDG.E.64.CONSTANT R40, [R6.64+0x10] ;  /* 0x0000100806287981 */ /* 0x000368000c1e9b00 */
[----:B------:R1:W5:Y:S04]  /*0c30*/  LDG.E.64.CONSTANT R176, [R6.64+0x18] ;  /* 0x0000180806b07981 */ /* 0x000368000c1e9b00 */
[----:B------:R1:W5:Y:S04]  /*0c40*/  LDG.E.64.CONSTANT R208, [R6.64+0x20] ;  /* 0x0000200806d07981 */ /* 0x000368000c1e9b00 */
[----:B------:R1:W5:Y:S04]  /*0c50*/  LDG.E.64.CONSTANT R240, [R6.64+0x28] ;  /* 0x0000280806f07981 */ /* 0x000368000c1e9b00 */
[----:B-1----:R-:W2:Y:S01]  /*0c60*/  LDG.E.64.CONSTANT R6, [R6.64+0x30] ;  /* 0x0000300806067981 */ /* 0x002ea2000c1e9b00 */
[----:B------:R-:W-:Y:S01]  /*0c70*/  LOP3.LUT R0, R5, 0x7fffffff, RZ, 0xc0, !PT ;  /* 0x7fffffff05007812 */ /* 0x000fe200078ec0ff */
[----:B------:R-:W-:Y:S01]  /*0c80*/  BSSY B1, `(.L_x_16) ;  /* 0x000001f000017945 */ /* 0x000fe20003800000 */
[----:B------:R-:W-:-:S02]  /*0c90*/  ISETP.NE.AND P1, PT, R4, RZ, PT ;  /* 0x000000ff0400720c */ /* 0x000fc40003f25270 */
[----:B------:R-:W-:Y:S01]  /*0ca0*/  ISETP.EQ.AND P2, PT, R0, 0x7ff00000, PT ;  /* 0x7ff000000000780c */ /* 0x000fe20003f42270 */
[----:B--2---:R1:W-:-:S12]  /*0cb0*/  STL.64 [R1+0x68], R6 ;  /* 0x0000680601007387 */ /* 0x0043d80000100a00 */
[----:B------:R-:W-:Y:S05]  /*0cc0*/  @!P1 BRA P2, `(.L_x_17) ;  /* 0x0000017000009947 */ /* 0x000fea0001000000 */
[C---:B------:R-:W2:Y:S01]  /*0cd0*/  DMUL R10, R4.reuse, c[0x2][0x8] ;  /* 0x00800200040a7a28 */ /* 0x040ea20000000000 */
[----:B------:R-:W-:Y:S03]  /*0ce0*/  BSSY B2, `(.L_x_18) ;  /* 0x0000012000027945 */ /* 0x000fe60003800000 */
[----:B------:R-:W-:Y:S02]  /*0cf0*/  DSETP.GE.AND P1, PT, |R4|, 2.14748364800000000000e+09, PT ;  /* 0x41e000000400742a */ /* 0x000fe40003f26200 */
[----:B--2---:R-:W2:Y:S08]  /*0d00*/  F2I.F64 R0, R10 ;  /* 0x0000000a00007311 */ /* 0x004eb00000301100 */
[----:B--2---:R-:W2:Y:S01]  /*0d10*/  I2F.F64 R24, R0 ;  /* 0x0000000000187312 */ /* 0x004ea20000201c00 */
[----:B------:R3:W-:Y:S01]  /*0d20*/  STL [R1], R0 ;  /* 0x0000000001007387 */ /* 0x0007e20000100800 */
[----:B-12---:R-:W1:-:S06]  /*0d30*/  DFMA R6, -R24, c[0x2][0x10], R4 ;  /* 0x0080040018067a2b */ /* 0x006e4c0000000104 */
[----:B-1----:R-:W1:-:S06]  /*0d40*/  DFMA R6, -R24, c[0x2][0x18], R6 ;  /* 0x0080060018067a2b */ /* 0x002e4c0000000106 */
[----:B-1----:R3:W1:Y:S01]  /*0d50*/  DFMA R24, -R24, c[0x2][0x20], R6 ;  /* 0x0080080018187a2b */ /* 0x0026620000000106 */
[----:B------:R-:W-:Y:S05]  /*0d60*/  @!P1 BRA `(.L_x_19) ;  /* 0x0000009000009947 */ /* 0x000fea0003800000 */
[----:B------:R-:W-:Y:S01]  /*0d70*/  BSSY B3, `(.L_x_20) ;  /* 0x0000005000037945 */ /* 0x000fe20003800000 */
[----:B------:R-:W-:Y:S01]  /*0d80*/  IMAD.MOV.U32 R54, RZ, RZ, R4 ;  /* 0x000000ffff367224 */ /* 0x000fe200078e0004 */
[----:B------:R-:W-:Y:S01]  /*0d90*/  MOV R52, 0xdc0 ;  /* 0x00000dc000347802 */ /* 0x000fe20000000f00 */
[----:B------:R-:W-:Y:S02]  /*0da0*/  IMAD.MOV.U32 R53, RZ, RZ, R5 ;  /* 0x000000ffff357224 */ /* 0x000fe400078e0005 */
[----:B01-3-5:R-:W-:Y:S05]  /*0db0*/  CALL.REL.NOINC `($triton_poi_fused_cat_8$__internal_trig_reduction_slowpathd) ;  /* 0x0000829000007944 */ /* 0x02bfea0003c00000 */
[----:B------:R-:W-:Y:S05]  /*0dc0*/  BSYNC B3 ;  /* 0x0000000000037941 */ /* 0x000fea0003800000 */
.L_x_20:
[----:B------:R0:W5:Y:S01]  /*0dd0*/  LDL R0, [R1] ;  /* 0x0000000001007983 */ /* 0x0001620000100800 */
[----:B------:R-:W-:Y:S02]  /*0de0*/  IMAD.MOV.U32 R24, RZ, RZ, R60 ;  /* 0x000000ffff187224 */ /* 0x000fe400078e003c */
[----:B------:R-:W-:Y:S02]  /*0df0*/  IMAD.MOV.U32 R25, RZ, RZ, R61 ;  /* 0x000000ffff197224 */ /* 0x000fe400078e003d */
.L_x_19:
[----:B------:R-:W-:Y:S05]  /*0e00*/  BSYNC B2 ;  /* 0x0000000000027941 */ /* 0x000fea0003800000 */
.L_x_18:
[----:B---3-5:R-:W-:-:S05]  /*0e10*/  IADD3 R0, R0, 0x1, RZ ;  /* 0x0000000100007810 */ /* 0x028fca0007ffe0ff */
[----:B------:R2:W-:Y:S01]  /*0e20*/  STL [R1+0xb0], R0 ;  /* 0x0000b00001007387 */ /* 0x0005e20000100800 */
[----:B------:R-:W-:Y:S05]  /*0e30*/  BRA `(.L_x_21) ;  /* 0x0000003000007947 */ /* 0x000fea0003800000 */
.L_x_17:
[----:B------:R-:W-:Y:S01]  /*0e40*/  IMAD.MOV.U32 R0, RZ, RZ, 0x1 ;  /* 0x00000001ff007424 */ /* 0x000fe200078e00ff */
[----:B------:R2:W3:-:S04]  /*0e50*/  DMUL R24, RZ, R4 ;  /* 0x00000004ff187228 */ /* 0x0004c80000000000 */
[----:B------:R2:W-:Y:S04]  /*0e60*/  STL [R1+0xb0], R0 ;  /* 0x0000b00001007387 */ /* 0x0005e80000100800 */
.L_x_21:
[----:B---3--:R-:W-:Y:S05]  /*0e70*/  BSYNC B1 ;  /* 0x0000000000017941 */ /* 0x008fea0003800000 */
.L_x_16:
[----:B--2---:R-:W2:Y:S01]  /*0e80*/  LDL R4, [R1+0xb0] ;  /* 0x0000b00001047983 */ /* 0x004ea20000100800 */
[----:B------:R-:W-:Y:S01]  /*0e90*/  ISETP.GT.AND P1, PT, R48, RZ, PT ;  /* 0x000000ff3000720c */ /* 0x000fe20003f24270 */
[----:B------:R-:W-:Y:S01]  /*0ea0*/  IMAD.MOV.U32 R0, RZ, RZ, RZ ;  /* 0x000000ffff007224 */ /* 0x000fe200078e00ff */
[----:B------:R-:W-:Y:S02]  /*0eb0*/  LOP3.LUT R47, R47, 0xfffffeff, RZ, 0xc0, !PT ;  /* 0xfffffeff2f2f7812 */ /* 0x000fe400078ec0ff */
[----:B------:R-:W-:Y:S01]  /*0ec0*/  ISETP.LT.AND P1, PT, R49, 0x2, P1 ;  /* 0x000000023100780c */ /* 0x000fe20000f21270 */
[----:B-1----:R-:W-:-:S03]  /*0ed0*/  IMAD.MOV.U32 R7, RZ, RZ, 0x8 ;  /* 0x00000008ff077424 */ /* 0x002fc600078e00ff */
[----:B------:R-:W-:-:S13]  /*0ee0*/  ISETP.LT.AND P2, PT, R50, 0x6, P1 ;  /* 0x000000063200780c */ /* 0x000fda0000f41270 */
[----:B------:R-:W3:Y:S01]  /*0ef0*/  @P2 LDG.E.EL R0, [R76.64] ;  /* 0x000000084c002981 */ /* 0x000ee2000c2e1900 */
[----:B------:R-:W1:Y:S01]  /*0f00*/  DMUL R52, RZ, R2 ;  /* 0x00000002ff347228 */ /* 0x000e620000000000 */
[----:B------:R-:W-:Y:S02]  /*0f10*/  @P2 LOP3.LUT R47, R47, 0x100, RZ, 0xfc, !PT ;  /* 0x000001002f2f2812 */ /* 0x000fe400078efcff */
        /* <DEDUP_REMOVED lines=8> */
[----:B--2---:R-:W2:Y:S01]  /*0fa0*/  LDG.E.64.CONSTANT R6, [R6.64+0x30] ;  /* 0x0000300806067981 */ /* 0x004ea2000c1e9b00 */
[----:B-1----:R-:W-:-:S02]  /*0fb0*/  LOP3.LUT R4, R53, 0x7fffffff, RZ, 0xc0, !PT ;  /* 0x7fffffff35047812 */ /* 0x002fc400078ec0ff */
[----:B------:R-:W-:-:S04]  /*0fc0*/  ISETP.NE.AND P2, PT, R52, RZ, PT ;  /* 0x000000ff3400720c */ /* 0x000fc80003f45270 */
[----:B------:R-:W-:Y:S02]  /*0fd0*/  ISETP.EQ.AND P2, PT, R4, 0x7ff00000, !P2 ;  /* 0x7ff000000400780c */ /* 0x000fe40005742270 */
[----:B---3--:R-:W1:Y:S11]  /*0fe0*/  F2F.F64.F32 R4, R0 ;  /* 0x0000000000047310 */ /* 0x008e760000201800 */
[----:B------:R-:W3:Y:S01]  /*0ff0*/  DSETP.LTU.OR P2, PT, |R52|, 2.14748364800000000000e+09, P2 ;  /* 0x41e000003400742a */ /* 0x000ee20001749600 */
[----:B------:R-:W-:Y:S03]  /*1000*/  BSSY B1, `(.L_x_22) ;  /* 0x0000007000017945 */ /* 0x000fe60003800000 */
[----:B-1----:R1:W4:Y:S01]  /*1010*/  DMUL R4, R4, R8 ;  /* 0x0000000804047228 */ /* 0x0023220000000000 */
[----:B--2---:R1:W-:Y:S09]  /*1020*/  STL.64 [R1+0x70], R6 ;  /* 0x0000700601007387 */ /* 0x0043f20000100a00 */
[----:B---3--:R-:W-:Y:S05]  /*1030*/  @P2 BRA `(.L_x_23) ;  /* 0x0000003000002947 */ /* 0x008fea0003800000 */
[----:B----4-:R-:W-:Y:S01]  /*1040*/  IMAD.MOV.U32 R54, RZ, RZ, R52 ;  /* 0x000000ffff367224 */ /* 0x010fe200078e0034 */
[----:B------:R-:W-:-:S02]  /*1050*/  MOV R52, 0x1070 ;  /* 0x0000107000347802 */ /* 0x000fc40000000f00 */
[----:B01---5:R-:W-:Y:S05]  /*1060*/  CALL.REL.NOINC `($triton_poi_fused_cat_8$__internal_trig_reduction_slowpathd) ;  /* 0x00007fe000007944 */ /* 0x023fea0003c00000 */
.L_x_23:
[----:B----4-:R-:W-:Y:S05]  /*1070*/  BSYNC B1 ;  /* 0x0000000000017941 */ /* 0x010fea0003800000 */
.L_x_22:
[----:B------:R-:W-:Y:S01]  /*1080*/  LOP3.LUT R0, R5, 0x7fffffff, RZ, 0xc0, !PT ;  /* 0x7fffffff05007812 */ /* 0x000fe200078ec0ff */
[----:B------:R-:W-:Y:S01]  /*1090*/  BSSY B1, `(.L_x_24) ;  /* 0x0000019000017945 */ /* 0x000fe20003800000 */
[----:B------:R-:W-:-:S02]  /*10a0*/  ISETP.NE.AND P2, PT, R4, RZ, PT ;  /* 0x000000ff0400720c */ /* 0x000fc40003f45270 */
[----:B------:R-:W-:-:S13]  /*10b0*/  ISETP.EQ.AND P3, PT, R0, 0x7ff00000, PT ;  /* 0x7ff000000000780c */ /* 0x000fda0003f62270 */
[----:B------:R-:W-:Y:S05]  /*10c0*/  @!P2 BRA P3, `(.L_x_25) ;  /* 0x000001300000a947 */ /* 0x000fea0001800000 */
[----:B------:R-:W2:-:S04]  /*10d0*/  DMUL R34, R4, c[0x2][0x8] ;  /* 0x0080020004227a28 */ /* 0x000e880000000000 */
[----:B------:R-:W-:-:S06]  /*10e0*/  DSETP.GE.AND P2, PT, |R4|, 2.14748364800000000000e+09, PT ;  /* 0x41e000000400742a */ /* 0x000fcc0003f46200 */
[----:B--2---:R-:W2:Y:S08]  /*10f0*/  F2I.F64 R34, R34 ;  /* 0x0000002200227311 */ /* 0x004eb00000301100 */
[----:B-12---:R-:W1:Y:S01]  /*1100*/  I2F.F64 R6, R34 ;  /* 0x0000002200067312 */ /* 0x006e620000201c00 */
[----:B------:R2:W-:Y:S01]  /*1110*/  STL [R1], R34 ;  /* 0x0000002201007387 */ /* 0x0005e20000100800 */
[----:B-1----:R-:W1:-:S06]  /*1120*/  DFMA R22, -R6, c[0x2][0x10], R4 ;  /* 0x0080040006167a2b */ /* 0x002e4c0000000104 */
[----:B-1----:R-:W1:-:S06]  /*1130*/  DFMA R22, -R6, c[0x2][0x18], R22 ;  /* 0x0080060006167a2b */ /* 0x002e4c0000000116 */
[----:B-1----:R2:W1:Y:S01]  /*1140*/  DFMA R22, -R6, c[0x2][0x20], R22 ;  /* 0x0080080006167a2b */ /* 0x0024620000000116 */
[----:B------:R-:W-:Y:S05]  /*1150*/  @!P2 BRA `(.L_x_26) ;  /* 0x000000c00000a947 */ /* 0x000fea0003800000 */
[----:B------:R-:W-:Y:S01]  /*1160*/  BSSY B2, `(.L_x_27) ;  /* 0x0000005000027945 */ /* 0x000fe20003800000 */
[----:B------:R-:W-:Y:S01]  /*1170*/  IMAD.MOV.U32 R54, RZ, RZ, R4 ;  /* 0x000000ffff367224 */ /* 0x000fe200078e0004 */
[----:B------:R-:W-:Y:S01]  /*1180*/  MOV R52, 0x11b0 ;  /* 0x000011b000347802 */ /* 0x000fe20000000f00 */
[----:B------:R-:W-:Y:S02]  /*1190*/  IMAD.MOV.U32 R53, RZ, RZ, R5 ;  /* 0x000000ffff357224 */ /* 0x000fe400078e0005 */
[----:B012--5:R-:W-:Y:S05]  /*11a0*/  CALL.REL.NOINC `($triton_poi_fused_cat_8$__internal_trig_reduction_slowpathd) ;  /* 0x00007ea000007944 */ /* 0x027fea0003c00000 */
[----:B------:R-:W-:Y:S05]  /*11b0*/  BSYNC B2 ;  /* 0x0000000000027941 */ /* 0x000fea0003800000 */
.L_x_27:
[----:B------:R0:W5:Y:S01]  /*11c0*/  LDL R34, [R1] ;  /* 0x0000000001227983 */ /* 0x0001620000100800 */
[----:B------:R-:W-:Y:S02]  /*11d0*/  IMAD.MOV.U32 R22, RZ, RZ, R60 ;  /* 0x000000ffff167224 */ /* 0x000fe400078e003c */
[----:B------:R-:W-:Y:S01]  /*11e0*/  IMAD.MOV.U32 R23, RZ, RZ, R61 ;  /* 0x000000ffff177224 */ /* 0x000fe200078e003d */
[----:B------:R-:W-:Y:S05]  /*11f0*/  BRA `(.L_x_26) ;  /* 0x0000002000007947 */ /* 0x000fea0003800000 */
.L_x_25:
[----:B------:R2:W3:Y:S01]  /*1200*/  DMUL R22, RZ, R4 ;  /* 0x00000004ff167228 */ /* 0x0004e20000000000 */
[----:B------:R-:W-:-:S05]  /*1210*/  IMAD.MOV.U32 R34, RZ, RZ, RZ ;  /* 0x000000ffff227224 */ /* 0x000fca00078e00ff */
.L_x_26:
[----:B------:R-:W-:Y:S05]  /*1220*/  BSYNC B1 ;  /* 0x0000000000017941 */ /* 0x000fea0003800000 */
.L_x_24:
[----:B------:R-:W-:Y:S01]  /*1230*/  ISETP.EQ.AND P3, PT, R49, 0x2, !P0 ;  /* 0x000000023100780c */ /* 0x000fe20004762270 */
[----:B------:R-:W-:Y:S01]  /*1240*/  IMAD.MOV.U32 R0, RZ, RZ, RZ ;  /* 0x000000ffff007224 */ /* 0x000fe200078e00ff */
[----:B------:R-:W-:Y:S01]  /*1250*/  ISETP.GE.AND P2, PT, R48, 0x3, PT ;  /* 0x000000033000780c */ /* 0x000fe20003f46270 */
[----:B------:R-:W-:Y:S01]  /*1260*/  IMAD.MOV.U32 R10, RZ, RZ, RZ ;  /* 0x000000ffff0a7224 */ /* 0x000fe200078e00ff */
[----:B------:R-:W-:-:S02]  /*1270*/  LOP3.LUT R47, R47, 0xffffffbf, RZ, 0xc0, !PT ;  /* 0xffffffbf2f2f7812 */ /* 0x000fc400078ec0ff */
[----:B------:R-:W-:-:S07]  /*1280*/  ISETP.GT.AND P2, PT, R49, 0x1, !P2 ;  /* 0x000000013100780c */ /* 0x000fce0005744270 */
[----:B------:R-:W4:Y:S01]  /*1290*/  @P3 LDG.E.EL R0, [R76.64] ;  /* 0x000000084c003981 */ /* 0x000f22000c2e1900 */
[----:B-----5:R-:W-:Y:S02]  /*12a0*/  LOP3.LUT R38, R34, 0x1, RZ, 0xc0, !PT ;  /* 0x0000000122267812 */ /* 0x020fe400078ec0ff */
[----:B------:R-:W-:Y:S01]  /*12b0*/  @P3 LOP3.LUT R47, R47, 0x40, RZ, 0xfc, !PT ;  /* 0x000000402f2f3812 */ /* 0x000fe200078efcff */
[----:B-12---:R-:W-:Y:S01]  /*12c0*/  IMAD.MOV.U32 R7, RZ, RZ, 0x8 ;  /* 0x00000008ff077424 */ /* 0x006fe200078e00ff */
[----:B------:R-:W-:Y:S01]  /*12d0*/  ISETP.LT.AND P3, PT, R50, 0x6, P2 ;  /* 0x000000063200780c */ /* 0x000fe20001761270 */
[----:B------:R-:W-:-:S04]  /*12e0*/  IMAD.SHL.U32 R6, R38, 0x8, RZ ;  /* 0x0000000826067824 */ /* 0x000fc800078e00ff */
[----:B------:R-:W-:-:S05]  /*12f0*/  IMAD.WIDE.U32 R6, R6, R7, c[0x4][0x18] ;  /* 0x0100060006067625 */ /* 0x000fca00078e0007 */
[----:B------:R1:W5:Y:S04]  /*1300*/  LDG.E.64.CONSTANT R98, [R6.64+0x8] ;  /* 0x0000080806627981 */ /* 0x000368000c1e9b00 */
[----:B------:R1:W5:Y:S04]  /*1310*/  LDG.E.64.CONSTANT R100, [R6.64+0x10] ;  /* 0x0000100806647981 */ /* 0x000368000c1e9b00 */
[----:B------:R1:W5:Y:S04]  /*1320*/  LDG.E.64.CONSTANT R184, [R6.64+0x18] ;  /* 0x0000180806b87981 */ /* 0x000368000c1e9b00 */
[----:B------:R1:W5:Y:S04]  /*1330*/  LDG.E.64.CONSTANT R216, [R6.64+0x20] ;  /* 0x0000200806d87981 */ /* 0x000368000c1e9b00 */
[----:B------:R1:W5:Y:S04]  /*1340*/  LDG.E.64.CONSTANT R244, [R6.64+0x28] ;  /* 0x0000280806f47981 */ /* 0x000368000c1e9b00 */
[----:B------:R-:W2:Y:S04]  /*1350*/  @P3 LDG.E.EL R10, [R76.64] ;  /* 0x000000084c0a3981 */ /* 0x000ea8000c2e1900 */
[----:B-1-3--:R-:W3:Y:S01]  /*1360*/  LDG.E.64.CONSTANT R6, [R6.64+0x30] ;  /* 0x0000300806067981 */ /* 0x00aee2000c1e9b00 */
[----:B------:R-:W-:-:S04]  /*1370*/  LOP3.LUT R47, R47, 0xffffff7f, RZ, 0xc0, !PT ;  /* 0xffffff7f2f2f7812 */ /* 0x000fc800078ec0ff */
[----:B------:R-:W-:Y:S02]  /*1380*/  @P3 LOP3.LUT R47, R47, 0x80, RZ, 0xfc, !PT ;  /* 0x000000802f2f3812 */ /* 0x000fe400078efcff */
[----:B------:R-:W-:Y:S01]  /*1390*/  ISETP.NE.AND P5, PT, R49, 0x2, PT ;  /* 0x000000023100780c */ /* 0x000fe20003fa5270 */
[----:B------:R-:W-:Y:S01]  /*13a0*/  BSSY B1, `(.L_x_28) ;  /* 0x0000020000017945 */ /* 0x000fe20003800000 */
[----:B------:R-:W-:Y:S01]  /*13b0*/  LOP3.LUT R46, R46, 0xfffffff7, RZ, 0xc0, !PT ;  /* 0xfffffff72e2e7812 */ /* 0x000fe200078ec0ff */
[----:B------:R-:W-:-:S10]  /*13c0*/  IMAD.MOV.U32 R33, RZ, RZ, RZ ;  /* 0x000000ffff217224 */ /* 0x000fd400078e00ff */
[----:B------:R-:W-:Y:S01]  /*13d0*/  @P5 LOP3.LUT R46, R46, 0x8, RZ, 0xfc, !PT ;  /* 0x000000082e2e5812 */ /* 0x000fe200078efcff */
[----:B----4-:R-:W1:Y:S02]  /*13e0*/  F2F.F64.F32 R4, R0 ;  /* 0x0000000000047310 */ /* 0x010e640000201800 */
[----:B-1----:R-:W1:-:S10]  /*13f0*/  DMUL R52, R4, R2 ;  /* 0x0000000204347228 */ /* 0x002e540000000000 */
[----:B-1----:R-:W-:Y:S02]  /*1400*/  LOP3.LUT R12, R53, 0x7fffffff, RZ, 0xc0, !PT ;  /* 0x7fffffff350c7812 */ /* 0x002fe400078ec0ff */
[----:B------:R-:W-:Y:S02]  /*1410*/  ISETP.NE.AND P4, PT, R52, RZ, PT ;  /* 0x000000ff3400720c */ /* 0x000fe40003f85270 */
[----:B------:R-:W-:Y:S01]  /*1420*/  ISETP.EQ.AND P3, PT, R12, 0x7ff00000, PT ;  /* 0x7ff000000c00780c */ /* 0x000fe20003f62270 */
[----:B--2---:R-:W1:Y:S01]  /*1430*/  F2F.F64.F32 R10, R10 ;  /* 0x0000000a000a7310 */ /* 0x004e620000201800 */
[----:B---3--:R2:W-:Y:S01]  /*1440*/  STL.64 [R1+0x78], R6 ;  /* 0x0000780601007387 */ /* 0x0085e20000100a00 */
[----:B-1----:R2:W1:-:S10]  /*1450*/  DMUL R4, R10, R8 ;  /* 0x000000080a047228 */ /* 0x0024540000000000 */
[----:B------:R-:W-:Y:S05]  /*1460*/  @!P4 BRA P3, `(.L_x_29) ;  /* 0x000001200000c947 */ /* 0x000fea0001800000 */
[----:B--2---:R-:W2:-:S04]  /*1470*/  DMUL R6, R52, c[0x2][0x8] ;  /* 0x0080020034067a28 */ /* 0x004e880000000000 */
[----:B------:R-:W-:Y:S02]  /*1480*/  DSETP.GE.AND P3, PT, |R52|, 2.14748364800000000000e+09, PT ;  /* 0x41e000003400742a */ /* 0x000fe40003f66200 */
[----:B--2---:R-:W2:Y:S08]  /*1490*/  F2I.F64 R33, R6 ;  /* 0x0000000600217311 */ /* 0x004eb00000301100 */
[----:B--2---:R-:W2:Y:S01]  /*14a0*/  I2F.F64 R10, R33 ;  /* 0x00000021000a7312 */ /* 0x004ea20000201c00 */
[----:B------:R3:W-:Y:S01]  /*14b0*/  STL [R1], R33 ;  /* 0x0000002101007387 */ /* 0x0007e20000100800 */
[----:B--2---:R-:W2:-:S06]  /*14c0*/  DFMA R20, -R10, c[0x2][0x10], R52 ;  /* 0x008004000a147a2b */ /* 0x004e8c0000000134 */
[----:B--2---:R-:W2:-:S06]  /*14d0*/  DFMA R20, -R10, c[0x2][0x18], R20 ;  /* 0x008006000a147a2b */ /* 0x004e8c0000000114 */
[----:B--2---:R3:W2:Y:S01]  /*14e0*/  DFMA R20, -R10, c[0x2][0x20], R20 ;  /* 0x008008000a147a2b */ /* 0x0046a20000000114 */
[----:B------:R-:W-:Y:S05]  /*14f0*/  @!P3 BRA `(.L_x_30) ;  /* 0x000000a00000b947 */ /* 0x000fea0003800000 */
[----:B------:R-:W-:Y:S01]  /*1500*/  BSSY B2, `(.L_x_31) ;  /* 0x0000004000027945 */ /* 0x000fe20003800000 */
[----:B------:R-:W-:Y:S01]  /*1510*/  IMAD.MOV.U32 R54, RZ, RZ, R52 ;  /* 0x000000ffff367224 */ /* 0x000fe200078e0034 */
[----:B------:R-:W-:-:S03]  /*1520*/  MOV R52, 0x1540 ;  /* 0x0000154000347802 */ /* 0x000fc60000000f00 */
[----:B0123-5:R-:W-:Y:S05]  /*1530*/  CALL.REL.NOINC `($triton_poi_fused_cat_8$__internal_trig_reduction_slowpathd) ;  /* 0x00007b1000007944 */ /* 0x02ffea0003c00000 */
[----:B------:R-:W-:Y:S05]  /*1540*/  BSYNC B2 ;  /* 0x0000000000027941 */ /* 0x000fea0003800000 */
.L_x_31:
[----:B------:R0:W5:Y:S01]  /*1550*/  LDL R33, [R1] ;  /* 0x0000000001217983 */ /* 0x0001620000100800 */
[----:B------:R-:W-:Y:S02]  /*1560*/  IMAD.MOV.U32 R20, RZ, RZ, R60 ;  /* 0x000000ffff147224 */ /* 0x000fe400078e003c */
[----:B------:R-:W-:Y:S01]  /*1570*/  IMAD.MOV.U32 R21, RZ, RZ, R61 ;  /* 0x000000ffff157224 */ /* 0x000fe200078e003d */
[----:B------:R-:W-:Y:S05]  /*1580*/  BRA `(.L_x_30) ;  /* 0x0000001000007947 */ /* 0x000fea0003800000 */
.L_x_29:
[----:B------:R3:W4:-:S06]  /*1590*/  DMUL R20, RZ, R52 ;  /* 0x00000034ff147228 */ /* 0x00070c0000000000 */
.L_x_30:
[----:B------:R-:W-:Y:S05]  /*15a0*/  BSYNC B1 ;  /* 0x0000000000017941 */ /* 0x000fea0003800000 */
.L_x_28:
[----:B-----5:R-:W-:Y:S01]  /*15b0*/  LOP3.LUT R39, R33, 0x1, RZ, 0xc0, !PT ;  /* 0x0000000121277812 */ /* 0x020fe200078ec0ff */
[----:B--2---:R-:W-:-:S04]  /*15c0*/  IMAD.MOV.U32 R7, RZ, RZ, 0x8 ;  /* 0x00000008ff077424 */ /* 0x004fc800078e00ff */
        /* <DEDUP_REMOVED lines=8> */
[----:B-1----:R-:W-:Y:S01]  /*1650*/  LOP3.LUT R0, R5, 0x7fffffff, RZ, 0xc0, !PT ;  /* 0x7fffffff05007812 */ /* 0x002fe200078ec0ff */
[----:B------:R-:W-:Y:S01]  /*1660*/  BSSY B1, `(.L_x_32) ;  /* 0x000001a000017945 */ /* 0x000fe20003800000 */
[----:B------:R-:W-:-:S02]  /*1670*/  ISETP.NE.AND P4, PT, R4, RZ, PT ;  /* 0x000000ff0400720c */ /* 0x000fc40003f85270 */
[----:B------:R-:W-:Y:S01]  /*1680*/  ISETP.EQ.AND P3, PT, R0, 0x7ff00000, PT ;  /* 0x7ff000000000780c */ /* 0x000fe20003f62270 */
[----:B--2---:R1:W-:-:S12]  /*1690*/  STL.64 [R1+0x80], R6 ;  /* 0x0000800601007387 */ /* 0x0043d80000100a00 */
[----:B------:R-:W-:Y:S05]  /*16a0*/  @!P4 BRA P3, `(.L_x_33) ;  /* 0x000001300000c947 */ /* 0x000fea0001800000 */
[----:B-1----:R-:W1:-:S04]  /*16b0*/  DMUL R6, R4, c[0x2][0x8] ;  /* 0x0080020004067a28 */ /* 0x002e480000000000 */
[----:B------:R-:W-:Y:S02]  /*16c0*/  DSETP.GE.AND P3, PT, |R4|, 2.14748364800000000000e+09, PT ;  /* 0x41e000000400742a */ /* 0x000fe40003f66200 */
[----:B-1----:R-:W1:Y:S08]  /*16d0*/  F2I.F64 R32, R6 ;  /* 0x0000000600207311 */ /* 0x002e700000301100 */
[----:B-1-3--:R-:W1:Y:S01]  /*16e0*/  I2F.F64 R10, R32 ;  /* 0x00000020000a7312 */ /* 0x00ae620000201c00 */
        /* <DEDUP_REMOVED lines=9> */
[----:B012-45:R-:W-:Y:S05]  /*1780*/  CALL.REL.NOINC `($triton_poi_fused_cat_8$__internal_trig_reduction_slowpathd) ;  /* 0x000078c000007944 */ /* 0x037fea0003c00000 */
[----:B------:R-:W-:Y:S05]  /*1790*/  BSYNC B2 ;  /* 0x0000000000027941 */ /* 0x000fea0003800000 */
.L_x_35:
[----:B------:R0:W5:Y:S01]  /*17a0*/  LDL R32, [R1] ;  /* 0x0000000001207983 */ /* 0x0001620000100800 */
[----:B------:R-:W-:Y:S02]  /*17b0*/  IMAD.MOV.U32 R18, RZ, RZ, R60 ;  /* 0x000000ffff127224 */ /* 0x000fe400078e003c */
[----:B------:R-:W-:Y:S01]  /*17c0*/  IMAD.MOV.U32 R19, RZ, RZ, R61 ;  /* 0x000000ffff137224 */ /* 0x000fe200078e003d */
[----:B------:R-:W-:Y:S05]  /*17d0*/  BRA `(.L_x_34) ;  /* 0x0000002000007947 */ /* 0x000fea0003800000 */
.L_x_33:
[----:B------:R2:W0:Y:S01]  /*17e0*/  DMUL R18, RZ, R4 ;  /* 0x00000004ff127228 */ /* 0x0004220000000000 */
[----:B------:R-:W-:-:S05]  /*17f0*/  IMAD.MOV.U32 R32, RZ, RZ, RZ ;  /* 0x000000ffff207224 */ /* 0x000fca00078e00ff */
.L_x_34:
[----:B------:R-:W-:Y:S05]  /*1800*/  BSYNC B1 ;  /* 0x0000000000017941 */ /* 0x000fea0003800000 */
.L_x_32:
[----:B------:R-:W-:Y:S01]  /*1810*/  ISETP.GT.AND P3, PT, R49, 0x2, !P0 ;  /* 0x000000023100780c */ /* 0x000fe20004764270 */
[----:B-1----:R-:W-:Y:S01]  /*1820*/  IMAD.MOV.U32 R6, RZ, RZ, RZ ;  /* 0x000000ffff067224 */ /* 0x002fe200078e00ff */
[----:B------:R-:W-:Y:S01]  /*1830*/  LOP3.LUT R47, R47, 0xffffffef, RZ, 0xc0, !PT ;  /* 0xffffffef2f2f7812 */ /* 0x000fe200078ec0ff */
[----:B--23--:R-:W-:-:S10]  /*1840*/  IMAD.MOV.U32 R10, RZ, RZ, RZ ;  /* 0x000000ffff0a7224 */ /* 0x00cfd400078e00ff */
[----:B------:R-:W2:Y:S01]  /*1850*/  @P3 LDG.E.EL R6, [R76.64] ;  /* 0x000000084c063981 */ /* 0x000ea2000c2e1900 */
[----:B-----5:R-:W-:Y:S02]  /*1860*/  LOP3.LUT R70, R32, 0x1, RZ, 0xc0, !PT ;  /* 0x0000000120467812 */ /* 0x020fe400078ec0ff */
[----:B------:R-:W-:Y:S01]  /*1870*/  @P3 LOP3.LUT R47, R47, 0x10, RZ, 0xfc, !PT ;  /* 0x000000102f2f3812 */ /* 0x000fe200078efcff */
[----:B------:R-:W-:Y:S01]  /*1880*/  IMAD.MOV.U32 R5, RZ, RZ, 0x8 ;  /* 0x00000008ff057424 */ /* 0x000fe200078e00ff */
[----:B------:R-:W-:Y:S01]  /*1890*/  ISETP.GT.AND P3, PT, R48, 0x2, !P0 ;  /* 0x000000023000780c */ /* 0x000fe20004764270 */
[----:B------:R-:W-:-:S04]  /*18a0*/  IMAD.SHL.U32 R4, R70, 0x8, RZ ;  /* 0x0000000846047824 */ /* 0x000fc800078e00ff */
[----:B------:R-:W-:-:S05]  /*18b0*/  IMAD.WIDE.U32 R4, R4, R5, c[0x4][0x18] ;  /* 0x0100060004047625 */ /* 0x000fca00078e0005 */
[----:B------:R1:W5:Y:S04]  /*18c0*/  LDG.E.64.CONSTANT R106, [R4.64+0x8] ;  /* 0x00000808046a7981 */ /* 0x000368000c1e9b00 */
[----:B------:R1:W5:Y:S04]  /*18d0*/  LDG.E.64.CONSTANT R108, [R4.64+0x10] ;  /* 0x00001008046c7981 */ /* 0x000368000c1e9b00 */
[----:B------:R1:W5:Y:S04]  /*18e0*/  LDG.E.64.CONSTANT R192, [R4.64+0x18] ;  /* 0x0000180804c07981 */ /* 0x000368000c1e9b00 */
[----:B------:R1:W5:Y:S04]  /*18f0*/  LDG.E.64.CONSTANT R220, [R4.64+0x20] ;  /* 0x0000200804dc7981 */ /* 0x000368000c1e9b00 */
[----:B------:R1:W3:Y:S04]  /*1900*/  LDG.E.64.CONSTANT R12, [R4.64+0x28] ;  /* 0x00002808040c7981 */ /* 0x0002e8000c1e9b00 */
[----:B----4-:R-:W4:Y:S04]  /*1910*/  @P3 LDG.E.EL R10, [R76.64] ;  /* 0x000000084c0a3981 */ /* 0x010f28000c2e1900 */
[----:B-1----:R-:W4:Y:S01]  /*1920*/  LDG.E.64.CONSTANT R4, [R4.64+0x30] ;  /* 0x0000300804047981 */ /* 0x002f22000c1e9b00 */
[----:B------:R-:W-:-:S04]  /*1930*/  LOP3.LUT R47, R47, 0xffffffdf, RZ, 0xc0, !PT ;  /* 0xffffffdf2f2f7812 */ /* 0x000fc800078ec0ff */
[----:B------:R-:W-:Y:S01]  /*1940*/  @P3 LOP3.LUT R47, R47, 0x20, RZ, 0xfc, !PT ;  /* 0x000000202f2f3812 */ /* 0x000fe200078efcff */
[----:B------:R-:W-:Y:S01]  /*1950*/  BSSY B1, `(.L_x_36) ;  /* 0x0000024000017945 */ /* 0x000fe20003800000 */
[----:B--2---:R-:W1:Y:S02]  /*1960*/  F2F.F64.F32 R6, R6 ;  /* 0x0000000600067310 */ /* 0x004e640000201800 */
[----:B-1----:R-:W1:-:S10]  /*1970*/  DMUL R52, R6, R2 ;  /* 0x0000000206347228 */ /* 0x002e540000000000 */
[----:B-1----:R-:W-:Y:S01]  /*1980*/  LOP3.LUT R0, R53, 0x7fffffff, RZ, 0xc0, !PT ;  /* 0x7fffffff35007812 */ /* 0x002fe200078ec0ff */
[----:B---3--:R1:W-:Y:S03]  /*1990*/  STL.64 [R1+0x38], R12 ;  /* 0x0000380c01007387 */ /* 0x0083e60000100a00 */
[----:B------:R-:W-:Y:S01]  /*19a0*/  ISETP.EQ.AND P3, PT, R0, 0x7ff00000, PT ;  /* 0x7ff000000000780c */ /* 0x000fe20003f62270 */
[----:B----4-:R-:W2:Y:S01]  /*19b0*/  F2F.F64.F32 R10, R10 ;  /* 0x0000000a000a7310 */ /* 0x010ea20000201800 */
[----:B------:R-:W-:Y:S01]  /*19c0*/  ISETP.NE.AND P4, PT, R52, RZ, PT ;  /* 0x000000ff3400720c */ /* 0x000fe20003f85270 */
[----:B------:R1:W-:Y:S01]  /*19d0*/  STL.64 [R1+0x98], R4 ;  /* 0x0000980401007387 */ /* 0x0003e20000100a00 */
[----:B--2---:R1:W2:-:S11]  /*19e0*/  DMUL R2, R10, R8 ;  /* 0x000000080a027228 */ /* 0x0042960000000000 */
[----:B------:R-:W-:Y:S05]  /*19f0*/  @!P4 BRA P3, `(.L_x_37) ;  /* 0x000001600000c947 */ /* 0x000fea0001800000 */
[C---:B-1----:R-:W1:Y:S01]  /*1a00*/  DMUL R4, R52.reuse, c[0x2][0x8] ;  /* 0x0080020034047a28 */ /* 0x042e620000000000 */
        /* <DEDUP_REMOVED lines=12> */
[----:B0123-5:R-:W-:Y:S05]  /*1ad0*/  CALL.REL.NOINC `($triton_poi_fused_cat_8$__internal_trig_reduction_slowpathd) ;  /* 0x0000757000007944 */ /* 0x02ffea0003c00000 */
[----:B------:R-:W-:Y:S05]  /*1ae0*/  BSYNC B3 ;  /* 0x0000000000037941 */ /* 0x000fea0003800000 */
.L_x_40:
[----:B------:R0:W5:Y:S01]  /*1af0*/  LDL R0, [R1] ;  /* 0x0000000001007983 */ /* 0x0001620000100800 */
[----:B------:R-:W-:Y:S02]  /*1b00*/  IMAD.MOV.U32 R16, RZ, RZ, R60 ;  /* 0x000000ffff107224 */ /* 0x000fe400078e003c */
[----:B------:R-:W-:Y:S02]  /*1b10*/  IMAD.MOV.U32 R17, RZ, RZ, R61 ;  /* 0x000000ffff117224 */ /* 0x000fe400078e003d */
.L_x_39:
[----:B------:R-:W-:Y:S05]  /*1b20*/  BSYNC B2 ;  /* 0x0000000000027941 */ /* 0x000fea0003800000 */
.L_x_38:
[----:B---3-5:R-:W-:-:S05]  /*1b30*/  IADD3 R0, R0, 0x1, RZ ;  /* 0x0000000100007810 */ /* 0x028fca0007ffe0ff */
[----:B------:R3:W-:Y:S01]  /*1b40*/  STL [R1+0xac], R0 ;  /* 0x0000ac0001007387 */ /* 0x0007e20000100800 */
[----:B------:R-:W-:Y:S05]  /*1b50*/  BRA `(.L_x_41) ;  /* 0x0000003000007947 */ /* 0x000fea0003800000 */
.L_x_37:
[----:B------:R-:W-:Y:S01]  /*1b60*/  IMAD.MOV.U32 R0, RZ, RZ, 0x1 ;  /* 0x00000001ff007424 */ /* 0x000fe200078e00ff */
[----:B------:R3:W4:-:S04]  /*1b70*/  DMUL R16, RZ, R52 ;  /* 0x00000034ff107228 */ /* 0x0007080000000000 */
[----:B------:R3:W-:Y:S04]  /*1b80*/  STL [R1+0xac], R0 ;  /* 0x0000ac0001007387 */ /* 0x0007e80000100800 */
.L_x_41:
[----:B----4-:R-:W-:Y:S05]  /*1b90*/  BSYNC B1 ;  /* 0x0000000000017941 */ /* 0x010fea0003800000 */
.L_x_36:
[----:B---3--:R-:W3:Y:S01]  /*1ba0*/  LDL R0, [R1+0xac] ;  /* 0x0000ac0001007983 */ /* 0x008ee20000100800 */
[----:B-1----:R-:W-:Y:S01]  /*1bb0*/  IMAD.MOV.U32 R5, RZ, RZ, 0x8 ;  /* 0x00000008ff057424 */ /* 0x002fe200078e00ff */
[----:B---3--:R-:W-:-:S05]  /*1bc0*/  LOP3.LUT R71, R0, 0x1, RZ, 0xc0, !PT ;  /* 0x0000000100477812 */ /* 0x008fca00078ec0ff */
[----:B------:R-:W-:-:S04]  /*1bd0*/  IMAD.SHL.U32 R4, R71, 0x8, RZ ;  /* 0x0000000847047824 */ /* 0x000fc800078e00ff */
[----:B------:R-:W-:-:S05]  /*1be0*/  IMAD.WIDE.U32 R4, R4, R5, c[0x4][0x18] ;  /* 0x0100060004047625 */ /* 0x000fca00078e0005 */
[----:B------:R1:W5:Y:S04]  /*1bf0*/  LDG.E.64.CONSTANT R110, [R4.64+0x8] ;  /* 0x00000808046e7981 */ /* 0x000368000c1e9b00 */
[----:B------:R1:W5:Y:S04]  /*1c00*/  LDG.E.64.CONSTANT R112, [R4.64+0x10] ;  /* 0x0000100804707981 */ /* 0x000368000c1e9b00 */
[----:B------:R1:W5:Y:S04]  /*1c10*/  LDG.E.64.CONSTANT R194, [R4.64+0x18] ;  /* 0x0000180804c27981 */ /* 0x000368000c1e9b00 */
[----:B------:R1:W5:Y:S04]  /*1c20*/  LDG.E.64.CONSTANT R222, [R4.64+0x20] ;  /* 0x0000200804de7981 */ /* 0x000368000c1e9b00 */
[----:B------:R1:W5:Y:S04]  /*1c30*/  LDG.E.64.CONSTANT R248, [R4.64+0x28] ;  /* 0x0000280804f87981 */ /* 0x000368000c1e9b00 */
[----:B-1----:R-:W3:Y:S01]  /*1c40*/  LDG.E.64.CONSTANT R4, [R4.64+0x30] ;  /* 0x0000300804047981 */ /* 0x002ee2000c1e9b00 */
[----:B--2---:R-:W-:Y:S01]  /*1c50*/  LOP3.LUT R0, R3, 0x7fffffff, RZ, 0xc0, !PT ;  /* 0x7fffffff03007812 */ /* 0x004fe200078ec0ff */
[----:B------:R-:W-:Y:S01]  /*1c60*/  BSSY B1, `(.L_x_42) ;  /* 0x000001f000017945 */ /* 0x000fe20003800000 */
[----:B------:R-:W-:-:S02]  /*1c70*/  ISETP.NE.AND P4, PT, R2, RZ, PT ;  /* 0x000000ff0200720c */ /* 0x000fc40003f85270 */
[----:B------:R-:W-:Y:S01]  /*1c80*/  ISETP.EQ.AND P3, PT, R0, 0x7ff00000, PT ;  /* 0x7ff000000000780c */ /* 0x000fe20003f62270 */
[----:B---3--:R1:W-:-:S12]  /*1c90*/  STL.64 [R1+0x90], R4 ;  /* 0x0000900401007387 */ /* 0x0083d80000100a00 */
        /* <DEDUP_REMOVED lines=17> */
.L_x_46:
[----:B------:R0:W5:Y:S01]  /*1db0*/  LDL R0, [R1] ;  /* 0x0000000001007983 */ /* 0x0001620000100800 */
[----:B------:R-:W-:Y:S02]  /*1dc0*/  IMAD.MOV.U32 R14, RZ, RZ, R60 ;  /* 0x000000ffff0e7224 */ /* 0x000fe400078e003c */
[----:B------:R-:W-:Y:S02]  /*1dd0*/  IMAD.MOV.U32 R15, RZ, RZ, R61 ;  /* 0x000000ffff0f7224 */ /* 0x000fe400078e003d */
.L_x_45:
[----:B------:R-:W-:Y:S05]  /*1de0*/  BSYNC B2 ;  /* 0x0000000000027941 */ /* 0x000fea0003800000 */
.L_x_44:
[----:B--2--5:R-:W-:-:S05]  /*1df0*/  IADD3 R0, R0, 0x1, RZ ;  /* 0x0000000100007810 */ /* 0x024fca0007ffe0ff */
[----:B------:R2:W-:Y:S01]  /*1e00*/  STL [R1+0xa8], R0 ;  /* 0x0000a80001007387 */ /* 0x0005e20000100800 */
[----:B------:R-:W-:Y:S05]  /*1e10*/  BRA `(.L_x_47) ;  /* 0x0000003000007947 */ /* 0x000fea0003800000 */
.L_x_43:
[----:B------:R-:W-:Y:S01]  /*1e20*/  IMAD.MOV.U32 R0, RZ, RZ, 0x1 ;  /* 0x00000001ff007424 */ /* 0x000fe200078e00ff */
[----:B------:R2:W3:-:S04]  /*1e30*/  DMUL R14, RZ, R2 ;  /* 0x00000002ff0e7228 */ /* 0x0004c80000000000 */
[----:B------:R2:W-:Y:S04]  /*1e40*/  STL [R1+0xa8], R0 ;  /* 0x0000a80001007387 */ /* 0x0005e80000100800 */
.L_x_47:
[----:B---3--:R-:W-:Y:S05]  /*1e50*/  BSYNC B1 ;  /* 0x0000000000017941 */ /* 0x008fea0003800000 */
.L_x_42:
[----:B--2---:R-:W2:Y:S01]  /*1e60*/  LDL R0, [R1+0xa8] ;  /* 0x0000a80001007983 */ /* 0x004ea20000100800 */
[----:B------:R-:W-:Y:S01]  /*1e70*/  IADD3 R35, R50, -0x6, RZ ;  /* 0xfffffffa32237810 */ /* 0x000fe20007ffe0ff */
[----:B------:R-:W-:Y:S02]  /*1e80*/  IMAD.MOV.U32 R9, RZ, RZ, 0x8 ;  /* 0x00000008ff097424 */ /* 0x000fe400078e00ff */
[----:B-1----:R-:W-:Y:S01]  /*1e90*/  IMAD.MOV.U32 R4, RZ, RZ, RZ ;  /* 0x000000ffff047224 */ /* 0x002fe200078e00ff */
[----:B------:R-:W-:Y:S01]  /*1ea0*/  ISETP.GE.U32.AND P3, PT, R35, 0x15, PT ;  /* 0x000000152300780c */ /* 0x000fe20003f66070 */
[----:B------:R-:W-:-:S03]  /*1eb0*/  IMAD.MOV.U32 R6, RZ, RZ, RZ ;  /* 0x000000ffff067224 */ /* 0x000fc600078e00ff */
[----:B------:R-:W-:Y:S02]  /*1ec0*/  ISETP.LT.AND P4, PT, R49, 0x1, !P3 ;  /* 0x000000013100780c */ /* 0x000fe40005f81270 */
[----:B------:R-:W-:-:S11]  /*1ed0*/  LOP3.LUT R47, R47, 0xfffffff7, RZ, 0xc0, !PT ;  /* 0xfffffff72f2f7812 */ /* 0x000fd600078ec0ff */
[----:B------:R-:W-:Y:S01]  /*1ee0*/  @P4 LOP3.LUT R47, R47, 0x8, RZ, 0xfc, !PT ;  /* 0x000000082f2f4812 */ /* 0x000fe200078efcff */
[----:B------:R1:W5:Y:S01]  /*1ef0*/  @P4 LDG.E.EL R4, [R76.64+0x4] ;  /* 0x000004084c044981 */ /* 0x000362000c2e1900 */
[----:B------:R-:W-:-:S13]  /*1f00*/  ISETP.LT.AND P4, PT, R48, 0x1, !P3 ;  /* 0x000000013000780c */ /* 0x000fda0005f81270 */
[----:B------:R1:W5:Y:S01]  /*1f10*/  @P4 LDG.E.EL R6, [R76.64+0x4] ;  /* 0x000004084c064981 */ /* 0x000362000c2e1900 */
[----:B--2---:R-:W-:-:S05]  /*1f20*/  LOP3.LUT R72, R0, 0x1, RZ, 0xc0, !PT ;  /* 0x0000000100487812 */ /* 0x004fca00078ec0ff */
[----:B------:R-:W-:-:S04]  /*1f30*/  IMAD.SHL.U32 R8, R72, 0x8, RZ ;  /* 0x0000000848087824 */ /* 0x000fc800078e00ff */
[----:B------:R-:W-:-:S05]  /*1f40*/  IMAD.WIDE.U32 R8, R8, R9, c[0x4][0x18] ;  /* 0x0100060008087625 */ /* 0x000fca00078e0009 */
[----:B------:R2:W5:Y:S04]  /*1f50*/  LDG.E.64.CONSTANT R114, [R8.64+0x8] ;  /* 0x0000080808727981 */ /* 0x000568000c1e9b00 */
[----:B------:R2:W5:Y:S04]  /*1f60*/  LDG.E.64.CONSTANT R116, [R8.64+0x10] ;  /* 0x0000100808747981 */ /* 0x000568000c1e9b00 */
[----:B------:R2:W5:Y:S04]  /*1f70*/  LDG.E.64.CONSTANT R196, [R8.64+0x18] ;  /* 0x0000180808c47981 */ /* 0x000568000c1e9b00 */
[----:B------:R2:W5:Y:S04]  /*1f80*/  LDG.E.64.CONSTANT R224, [R8.64+0x20] ;  /* 0x0000200808e07981 */ /* 0x000568000c1e9b00 */
[----:B------:R2:W3:Y:S04]  /*1f90*/  LDG.E.64.CONSTANT R12, [R8.64+0x28] ;  /* 0x00002808080c7981 */ /* 0x0004e8000c1e9b00 */
[----:B--2---:R-:W2:Y:S01]  /*1fa0*/  LDG.E.64.CONSTANT R8, [R8.64+0x30] ;  /* 0x0000300808087981 */ /* 0x004ea2000c1e9b00 */
[----:B------:R-:W-:-:S06]  /*1fb0*/  IADD3 R10, R172, -0xc, RZ ;  /* 0xfffffff4ac0a7810 */ /* 0x000fcc0007ffe0ff */
[----:B------:R-:W4:Y:S01]  /*1fc0*/  I2F.F64 R10, R10 ;  /* 0x0000000a000a7312 */ /* 0x000f220000201c00 */
[----:B------:R-:W-:Y:S01]  /*1fd0*/  LOP3.LUT R47, R47, 0xfffffffb, RZ, 0xc0, !PT ;  /* 0xfffffffb2f2f7812 */ /* 0x000fe200078ec0ff */
[----:B------:R-:W-:Y:S01]  /*1fe0*/  BSSY B0, `(.L_x_48) ;  /* 0x0000009000007945 */ /* 0x000fe20003800000 */
[----:B------:R-:W-:Y:S02]  /*1ff0*/  MOV R52, 0x2070 ;  /* 0x0000207000347802 */ /* 0x000fe40000000f00 */
[----:B------:R-:W-:Y:S01]  /*2000*/  @P4 LOP3.LUT R47, R47, 0x4, RZ, 0xfc, !PT ;  /* 0x000000042f2f4812 */ /* 0x000fe200078efcff */
[----:B----4-:R-:W4:-:S10]  /*2010*/  DMUL R2, R10, c[0x2][0x28] ;  /* 0x00800a000a027a28 */ /* 0x010f140000000000 */
[----:B----4-:R-:W-:Y:S02]  /*2020*/  IMAD.MOV.U32 R54, RZ, RZ, R2 ;  /* 0x000000ffff367224 */ /* 0x010fe400078e0002 */
[----:B------:R-:W-:Y:S01]  /*2030*/  IMAD.MOV.U32 R53, RZ, RZ, R3 ;  /* 0x000000ffff357224 */ /* 0x000fe200078e0003 */
[----:B---3--:R1:W-:Y:S04]  /*2040*/  STL.64 [R1+0x30], R12 ;  /* 0x0000300c01007387 */ /* 0x0083e80000100a00 */
[----:B--2---:R1:W-:Y:S02]  /*2050*/  STL.64 [R1+0x88], R8 ;  /* 0x0000880801007387 */ /* 0x0043e40000100a00 */
[----:B01---5:R-:W-:Y:S05]  /*2060*/  CALL.REL.NOINC `($triton_poi_fused_cat_8$__internal_accurate_pow) ;  /* 0x000066f000007944 */ /* 0x023fea0003c00000 */
[----:B------:R-:W-:Y:S05]  /*2070*/  BSYNC B0 ;  /* 0x0000000000007941 */ /* 0x000fea0003800000 */
.L_x_48:
[----:B------:R-:W-:Y:S01]  /*2080*/  IMAD.MOV.U32 R8, RZ, RZ, 0x18618618 ;  /* 0x18618618ff087424 */ /* 0x000fe200078e00ff */
[----:B------:R-:W1:Y:S01]  /*2090*/  F2F.F64.F32 R4, R4 ;  /* 0x0000000400047310 */ /* 0x000e620000201800 */
[----:B------:R-:W-:Y:S01]  /*20a0*/  IMAD.MOV.U32 R9, RZ, RZ, 0x3f986186 ;  /* 0x3f986186ff097424 */ /* 0x000fe200078e00ff */
[----:B------:R-:W-:Y:S01]  /*20b0*/  BSSY B0, `(.L_x_49) ;  /* 0x0000015000007945 */ /* 0x000fe20003800000 */
[----:B------:R-:W-:-:S04]  /*20c0*/  IMAD.MOV.U32 R55, RZ, RZ, R56 ;  /* 0x000000ffff377224 */ /* 0x000fc800078e0038 */
[----:B------:R2:W3:Y:S01]  /*20d0*/  DFMA R10, R10, R8, 10000 ;  /* 0x40c388000a0a742b */ /* 0x0004e20000000008 */
[----:B------:R-:W4:Y:S01]  /*20e0*/  F2F.F64.F32 R6, R6 ;  /* 0x0000000600067310 */ /* 0x000f220000201800 */
[----:B--2---:R-:W-:Y:S02]  /*20f0*/  IMAD.MOV.U32 R8, RZ, RZ, R54 ;  /* 0x000000ffff087224 */ /* 0x004fe400078e0036 */
[----:B------:R-:W-:-:S06]  /*2100*/  IMAD.MOV.U32 R9, RZ, RZ, R55 ;  /* 0x000000ffff097224 */ /* 0x000fcc00078e0037 */
[----:B---3--:R-:W-:-:S04]  /*2110*/  LOP3.LUT R0, R11, 0x7ff00000, RZ, 0xc0, !PT ;  /* 0x7ff000000b007812 */ /* 0x008fc800078ec0ff */
[----:B------:R-:W-:-:S13]  /*2120*/  ISETP.NE.AND P5, PT, R0, 0x7ff00000, PT ;  /* 0x7ff000000000780c */ /* 0x000fda0003fa5270 */
[----:B------:R-:W-:Y:S05]  /*2130*/  @P5 BRA `(.L_x_50) ;  /* 0x000000c000005947 */ /* 0x000fea0003800000 */
[----:B-1--4-:R-:W1:Y:S01]  /*2140*/  DSETP.NAN.AND P4, PT, |R2|, |R2|, PT ;  /* 0x400000020200722a */ /* 0x012e620003f88200 */
[----:B------:R-:W-:Y:S02]  /*2150*/  IMAD.MOV.U32 R8, RZ, RZ, R10 ;  /* 0x000000ffff087224 */ /* 0x000fe400078e000a */
[----:B------:R-:W-:-:S11]  /*2160*/  IMAD.MOV.U32 R9, RZ, RZ, R11 ;  /* 0x000000ffff097224 */ /* 0x000fd600078e000b */
[----:B-1----:R-:W-:Y:S05]  /*2170*/  @P4 BRA `(.L_x_50) ;  /* 0x0000008000004947 */ /* 0x002fea0003800000 */
[----:B------:R-:W-:Y:S02]  /*2180*/  LOP3.LUT R0, R3, 0x7fffffff, RZ, 0xc0, !PT ;  /* 0x7fffffff03007812 */ /* 0x000fe400078ec0ff */
[----:B------:R-:W-:-:S04]  /*2190*/  ISETP.NE.AND P4, PT, R2, RZ, PT ;  /* 0x000000ff0200720c */ /* 0x000fc80003f85270 */
[----:B------:R-:W-:-:S13]  /*21a0*/  ISETP.NE.OR P4, PT, R0, 0x7ff00000, P4 ;  /* 0x7ff000000000780c */ /* 0x000fda0002785670 */
[----:B------:R-:W-:Y:S01]  /*21b0*/  @!P4 ISETP.GE.AND P6, PT, R3, RZ, PT ;  /* 0x000000ff0300c20c */ /* 0x000fe20003fc6270 */
[----:B------:R-:W-:Y:S02]  /*21c0*/  @!P4 IMAD.MOV.U32 R8, RZ, RZ, RZ ;  /* 0x000000ffff08c224 */ /* 0x000fe400078e00ff */
[----:B------:R-:W-:Y:S01]  /*21d0*/  @P4 IMAD.MOV.U32 R8, RZ, RZ, R54 ;  /* 0x000000ffff084224 */ /* 0x000fe200078e0036 */
[----:B------:R-:W-:Y:S01]  /*21e0*/  @!P4 SEL R9, RZ, 0x7ff00000, !P6 ;  /* 0x7ff00000ff09c807 */ /* 0x000fe20007000000 */
[----:B------:R-:W-:-:S03]  /*21f0*/  @P4 IMAD.MOV.U32 R9, RZ, RZ, R55 ;  /* 0x000000ffff094224 */ /* 0x000fc600078e0037 */
.L_x_50:
[----:B-1--4-:R-:W-:Y:S05]  /*2200*/  BSYNC B0 ;  /* 0x0000000000007941 */ /* 0x012fea0003800000 */
.L_x_49:
[----:B------:R-:W1:Y:S01]  /*2210*/  DSETP.NEU.AND P4, PT, R2, RZ, PT ;  /* 0x000000ff0200722a */ /* 0x000e620003f8d000 */
[----:B------:R-:W-:Y:S01]  /*2220*/  BSSY B0, `(.L_x_51) ;  /* 0x0000007000007945 */ /* 0x000fe20003800000 */
[----:B------:R-:W-:Y:S01]  /*2230*/  IMAD.MOV.U32 R54, RZ, RZ, R2 ;  /* 0x000000ffff367224 */ /* 0x000fe200078e0002 */
[----:B------:R-:W-:Y:S01]  /*2240*/  MOV R52, 0x2290 ;  /* 0x0000229000347802 */ /* 0x000fe20000000f00 */
[----:B------:R-:W-:Y:S02]  /*2250*/  IMAD.MOV.U32 R53, RZ, RZ, R3 ;  /* 0x000000ffff357224 */ /* 0x000fe400078e0003 */
[----:B-1----:R-:W-:-:S02]  /*2260*/  FSEL R8, R8, RZ, P4 ;  /* 0x000000ff08087208 */ /* 0x002fc40002000000 */
[----:B------:R-:W-:Y:S02]  /*2270*/  FSEL R9, R9, 1.875, P4 ;  /* 0x3ff0000009097808 */ /* 0x000fe40002000000 */
[----:B0-----:R-:W-:Y:S05]  /*2280*/  CALL.REL.NOINC `($triton_poi_fused_cat_8$__internal_accurate_pow) ;  /* 0x000064d000007944 */ /* 0x001fea0003c00000 */
[----:B------:R-:W-:Y:S05]  /*2290*/  BSYNC B0 ;  /* 0x0000000000007941 */ /* 0x000fea0003800000 */
.L_x_51:
[----:B------:R-:W-:Y:S01]  /*22a0*/  IMAD.MOV.U32 R55, RZ, RZ, R56 ;  /* 0x000000ffff377224 */ /* 0x000fe200078e0038 */
[----:B------:R-:W-:Y:S01]  /*22b0*/  BSSY B0, `(.L_x_52) ;  /* 0x0000010000007945 */ /* 0x000fe20003800000 */
[----:B------:R-:W-:Y:S02]  /*22c0*/  IMAD.MOV.U32 R12, RZ, RZ, R54 ;  /* 0x000000ffff0c7224 */ /* 0x000fe400078e0036 */
[----:B------:R-:W-:Y:S01]  /*22d0*/  IMAD.MOV.U32 R13, RZ, RZ, R55 ;  /* 0x000000ffff0d7224 */ /* 0x000fe200078e0037 */
[----:B------:R-:W-:Y:S05]  /*22e0*/  @P5 BRA `(.L_x_53) ;  /* 0x000000c000005947 */ /* 0x000fea0003800000 */
[----:B------:R-:W1:Y:S01]  /*22f0*/  DSETP.NAN.AND P5, PT, |R2|, |R2|, PT ;  /* 0x400000020200722a */ /* 0x000e620003fa8200 */
        /* <DEDUP_REMOVED lines=11> */
.L_x_53:
[----:B------:R-:W-:Y:S05]  /*23b0*/  BSYNC B0 ;  /* 0x0000000000007941 */ /* 0x000fea0003800000 */
.L_x_52:
[----:B------:R-:W1:Y:S01]  /*23c0*/  MUFU.RCP64H R3, R9 ;  /* 0x0000000900037308 */ /* 0x000e620000001800 */
[----:B------:R-:W-:Y:S01]  /*23d0*/  IMAD.MOV.U32 R2, RZ, RZ, 0x1 ;  /* 0x00000001ff027424 */ /* 0x000fe200078e00ff */
[----:B------:R-:W-:Y:S01]  /*23e0*/  FSEL R10, R12, RZ, P4 ;  /* 0x000000ff0c0a7208 */ /* 0x000fe20002000000 */
[----:B------:R-:W-:Y:S01]  /*23f0*/  BSSY B0, `(.L_x_54) ;  /* 0x0000013000007945 */ /* 0x000fe20003800000 */
[----:B------:R-:W-:-:S03]  /*2400*/  FSEL R11, R13, 1.875, P4 ;  /* 0x3ff000000d0b7808 */ /* 0x000fc60002000000 */
        /* <DEDUP_REMOVED lines=17> */
.L_x_55:
[----:B------:R-:W-:Y:S05]  /*2520*/  BSYNC B0 ;  /* 0x0000000000007941 */ /* 0x000fea0003800000 */
.L_x_54:
        /* <DEDUP_REMOVED lines=20> */
.L_x_57:
[----:B------:R-:W-:Y:S05]  /*2670*/  BSYNC B0 ;  /* 0x0000000000007941 */ /* 0x000fea0003800000 */
.L_x_56:
[----:B------:R-:W1:Y:S01]  /*2680*/  DMUL R52, R4, R2 ;  /* 0x0000000204347228 */ /* 0x000e620000000000 */
[----:B------:R-:W-:Y:S03]  /*2690*/  BSSY B1, `(.L_x_58) ;  /* 0x000001f000017945 */ /* 0x000fe60003800000 */
[----:B------:R2:W3:-:S06]  /*26a0*/  DMUL R6, R6, R138 ;  /* 0x0000008a06067228 */ /* 0x0004cc0000000000 */
        /* <DEDUP_REMOVED lines=19> */
.L_x_62:
[----:B------:R0:W5:Y:S01]  /*27e0*/  LDL R0, [R1] ;  /* 0x0000000001007983 */ /* 0x0001620000100800 */
[----:B------:R-:W-:Y:S02]  /*27f0*/  IMAD.MOV.U32 R12, RZ, RZ, R60 ;  /* 0x000000ffff0c7224 */ /* 0x000fe400078e003c */
[----:B------:R-:W-:Y:S02]  /*2800*/  IMAD.MOV.U32 R13, RZ, RZ, R61 ;  /* 0x000000ffff0d7224 */ /* 0x000fe400078e003d */
.L_x_61:
[----:B------:R-:W-:Y:S05]  /*2810*/  BSYNC B2 ;  /* 0x0000000000027941 */ /* 0x000fea0003800000 */
.L_x_60:
[----:B--2--5:R-:W-:-:S05]  /*2820*/  IADD3 R0, R0, 0x1, RZ ;  /* 0x0000000100007810 */ /* 0x024fca0007ffe0ff */
[----:B------:R2:W-:Y:S01]  /*2830*/  STL [R1+0xa4], R0 ;  /* 0x0000a40001007387 */ /* 0x0005e20000100800 */
[----:B------:R-:W-:Y:S05]  /*2840*/  BRA `(.L_x_63) ;  /* 0x0000003000007947 */ /* 0x000fea0003800000 */
.L_x_59:
[----:B--23--:R-:W-:Y:S01]  /*2850*/  IMAD.MOV.U32 R0, RZ, RZ, 0x1 ;  /* 0x00000001ff007424 */ /* 0x00cfe200078e00ff */
[----:B------:R1:W2:-:S04]  /*2860*/  DMUL R12, RZ, R52 ;  /* 0x00000034ff0c7228 */ /* 0x0002880000000000 */
[----:B------:R1:W-:Y:S04]  /*2870*/  STL [R1+0xa4], R0 ;  /* 0x0000a40001007387 */ /* 0x0003e80000100800 */
.L_x_63:
[----:B--2---:R-:W-:Y:S05]  /*2880*/  BSYNC B1 ;  /* 0x0000000000017941 */ /* 0x004fea0003800000 */
.L_x_58:
        /* <DEDUP_REMOVED lines=33> */
.L_x_68:
[----:B------:R0:W5:Y:S01]  /*2aa0*/  LDL R0, [R1] ;  /* 0x0000000001007983 */ /* 0x0001620000100800 */
[----:B------:R-:W-:Y:S02]  /*2ab0*/  IMAD.MOV.U32 R10, RZ, RZ, R60 ;  /* 0x000000ffff0a7224 */ /* 0x000fe400078e003c */
[----:B------:R-:W-:Y:S02]  /*2ac0*/  IMAD.MOV.U32 R11, RZ, RZ, R61 ;  /* 0x000000ffff0b7224 */ /* 0x000fe400078e003d */
.L_x_67:
[----:B------:R-:W-:Y:S05]  /*2ad0*/  BSYNC B2 ;  /* 0x0000000000027941 */ /* 0x000fea0003800000 */
.L_x_66:
[----:B--2--5:R-:W-:-:S05]  /*2ae0*/  IADD3 R0, R0, 0x1, RZ ;  /* 0x0000000100007810 */ /* 0x024fca0007ffe0ff */
[----:B------:R2:W-:Y:S01]  /*2af0*/  STL [R1+0xa0], R0 ;  /* 0x0000a00001007387 */ /* 0x0005e20000100800 */
[----:B------:R-:W-:Y:S05]  /*2b00*/  BRA `(.L_x_69) ;  /* 0x0000003000007947 */ /* 0x000fea0003800000 */
.L_x_65:
[----:B------:R-:W-:Y:S01]  /*2b10*/  IMAD.MOV.U32 R0, RZ, RZ, 0x1 ;  /* 0x00000001ff007424 */ /* 0x000fe200078e00ff */
[----:B------:R2:W3:-:S04]  /*2b20*/  DMUL R10, RZ, R6 ;  /* 0x00000006ff0a7228 */ /* 0x0004c80000000000 */
[----:B------:R2:W-:Y:S04]  /*2b30*/  STL [R1+0xa0], R0 ;  /* 0x0000a00001007387 */ /* 0x0005e80000100800 */
.L_x_69:
[----:B---3--:R-:W-:Y:S05]  /*2b40*/  BSYNC B1 ;  /* 0x0000000000017941 */ /* 0x008fea0003800000 */
.L_x_64:
[----:B-1----:R-:W3:Y:S01]  /*2b50*/  LDL R4, [R1+0xa0] ;  /* 0x0000a00001047983 */ /* 0x002ee20000100800 */
[----:B------:R-:W-:Y:S01]  /*2b60*/  ISETP.LT.U32.AND P4, PT, R35, 0x15, P1 ;  /* 0x000000152300780c */ /* 0x000fe20000f81070 */
[----:B--2---:R-:W-:Y:S02]  /*2b70*/  IMAD.MOV.U32 R7, RZ, RZ, 0x8 ;  /* 0x00000008ff077424 */ /* 0x004fe400078e00ff */
[----:B------:R-:W-:Y:S01]  /*2b80*/  IMAD.MOV.U32 R0, RZ, RZ, RZ ;  /* 0x000000ffff007224 */ /* 0x000fe200078e00ff */
[----:B------:R-:W-:-:S09]  /*2b90*/  LOP3.LUT R47, R47, 0xfffffffd, RZ, 0xc0, !PT ;  /* 0xfffffffd2f2f7812 */ /* 0x000fd200078ec0ff */
[----:B------:R-:W2:Y:S01]  /*2ba0*/  @P4 LDG.E.EL R0, [R76.64+0x4] ;  /* 0x000004084c004981 */ /* 0x000ea2000c2e1900 */
[----:B------:R-:W1:Y:S01]  /*2bb0*/  DMUL R52, RZ, R2 ;  /* 0x00000002ff347228 */ /* 0x000e620000000000 */
[----:B------:R-:W-:Y:S02]  /*2bc0*/  @P4 LOP3.LUT R47, R47, 0x2, RZ, 0xfc, !PT ;  /* 0x000000022f2f4812 */ /* 0x000fe400078efcff */
        /* <DEDUP_REMOVED lines=8> */
[----:B---3--:R-:W3:Y:S01]  /*2c50*/  LDG.E.64.CONSTANT R6, [R6.64+0x30] ;  /* 0x0000300806067981 */ /* 0x008ee2000c1e9b00 */
[----:B-1----:R-:W-:-:S02]  /*2c60*/  LOP3.LUT R4, R53, 0x7fffffff, RZ, 0xc0, !PT ;  /* 0x7fffffff35047812 */ /* 0x002fc400078ec0ff */
[----:B------:R-:W-:-:S04]  /*2c70*/  ISETP.NE.AND P4, PT, R52, RZ, PT ;  /* 0x000000ff3400720c */ /* 0x000fc80003f85270 */
[----:B------:R-:W-:Y:S02]  /*2c80*/  ISETP.EQ.AND P4, PT, R4, 0x7ff00000, !P4 ;  /* 0x7ff000000400780c */ /* 0x000fe40006782270 */
[----:B--2---:R-:W1:Y:S11]  /*2c90*/  F2F.F64.F32 R4, R0 ;  /* 0x0000000000047310 */ /* 0x004e760000201800 */
[----:B------:R-:W2:Y:S01]  /*2ca0*/  DSETP.LTU.OR P4, PT, |R52|, 2.14748364800000000000e+09, P4 ;  /* 0x41e000003400742a */ /* 0x000ea20002789600 */
[----:B------:R-:W-:Y:S03]  /*2cb0*/  BSSY B1, `(.L_x_70) ;  /* 0x0000007000017945 */ /* 0x000fe60003800000 */
[----:B-1----:R1:W4:Y:S01]  /*2cc0*/  DMUL R4, R4, R138 ;  /* 0x0000008a04047228 */ /* 0x0023220000000000 */
[----:B---3--:R1:W-:Y:S09]  /*2cd0*/  STL.64 [R1+0x48], R6 ;  /* 0x0000480601007387 */ /* 0x0083f20000100a00 */
[----:B--2---:R-:W-:Y:S05]  /*2ce0*/  @P4 BRA `(.L_x_71) ;  /* 0x0000003000004947 */ /* 0x004fea0003800000 */
[----:B----4-:R-:W-:Y:S01]  /*2cf0*/  IMAD.MOV.U32 R54, RZ, RZ, R52 ;  /* 0x000000ffff367224 */ /* 0x010fe200078e0034 */
[----:B------:R-:W-:-:S02]  /*2d00*/  MOV R52, 0x2d20 ;  /* 0x00002d2000347802 */ /* 0x000fc40000000f00 */
[----:B01---5:R-:W-:Y:S05]  /*2d10*/  CALL.REL.NOINC `($triton_poi_fused_cat_8$__internal_trig_reduction_slowpathd) ;  /* 0x0000633000007944 */ /* 0x023fea0003c00000 */
.L_x_71:
[----:B----4-:R-:W-:Y:S05]  /*2d20*/  BSYNC B1 ;  /* 0x0000000000017941 */ /* 0x010fea0003800000 */
.L_x_70:
[----:B------:R-:W-:Y:S01]  /*2d30*/  LOP3.LUT R0, R5, 0x7fffffff, RZ, 0xc0, !PT ;  /* 0x7fffffff05007812 */ /* 0x000fe200078ec0ff */
[----:B------:R-:W-:Y:S01]  /*2d40*/  BSSY B1, `(.L_x_72) ;  /* 0x0000019000017945 */ /* 0x000fe20003800000 */
[----:B------:R-:W-:-:S02]  /*2d50*/  ISETP.NE.AND P4, PT, R4, RZ, PT ;  /* 0x000000ff0400720c */ /* 0x000fc40003f85270 */
[----:B------:R-:W-:-:S13]  /*2d60*/  ISETP.EQ.AND P5, PT, R0, 0x7ff00000, PT ;  /* 0x7ff000000000780c */ /* 0x000fda0003fa2270 */
[----:B------:R-:W-:Y:S05]  /*2d70*/  @!P4 BRA P5, `(.L_x_73) ;  /* 0x000001300000c947 */ /* 0x000fea0002800000 */
[----:B-1----:R-:W1:-:S04]  /*2d80*/  DMUL R6, R4, c[0x2][0x8] ;  /* 0x0080020004067a28 */ /* 0x002e480000000000 */
        /* <DEDUP_REMOVED lines=10> */
[----:B--2---:R-:W-:Y:S01]  /*2e30*/  MOV R52, 0x2e60 ;  /* 0x00002e6000347802 */ /* 0x004fe20000000f00 */
[----:B------:R-:W-:Y:S02]  /*2e40*/  IMAD.MOV.U32 R53, RZ, RZ, R5 ;  /* 0x000000ffff357224 */ /* 0x000fe400078e0005 */
[----:B01---5:R-:W-:Y:S05]  /*2e50*/  CALL.REL.NOINC `($triton_poi_fused_cat_8$__internal_trig_reduction_slowpathd) ;  /* 0x000061f000007944 */ /* 0x023fea0003c00000 */
[----:B------:R-:W-:Y:S05]  /*2e60*/  BSYNC B2 ;  /* 0x0000000000027941 */ /* 0x000fea0003800000 */
.L_x_75:
[----:B------:R0:W5:Y:S01]  /*2e70*/  LDL R31, [R1] ;  /* 0x00000000011f7983 */ /* 0x0001620000100800 */
[----:B------:R-:W-:Y:S02]  /*2e80*/  IMAD.MOV.U32 R8, RZ, RZ, R60 ;  /* 0x000000ffff087224 */ /* 0x000fe400078e003c */
[----:B------:R-:W-:Y:S01]  /*2e90*/  IMAD.MOV.U32 R9, RZ, RZ, R61 ;  /* 0x000000ffff097224 */ /* 0x000fe200078e003d */
[----:B------:R-:W-:Y:S05]  /*2ea0*/  BRA `(.L_x_74) ;  /* 0x0000002000007947 */ /* 0x000fea0003800000 */
.L_x_73:
[----:B------:R2:W3:Y:S01]  /*2eb0*/  DMUL R8, RZ, R4 ;  /* 0x00000004ff087228 */ /* 0x0004e20000000000 */
[----:B------:R-:W-:-:S05]  /*2ec0*/  IMAD.MOV.U32 R31, RZ, RZ, RZ ;  /* 0x000000ffff1f7224 */ /* 0x000fca00078e00ff */
.L_x_74:
[----:B------:R-:W-:Y:S05]  /*2ed0*/  BSYNC B1 ;  /* 0x0000000000017941 */ /* 0x000fea0003800000 */
.L_x_72:
[----:B------:R-:W-:Y:S01]  /*2ee0*/  ISETP.EQ.AND P4, PT, R49, 0x2, !P3 ;  /* 0x000000023100780c */ /* 0x000fe20005f82270 */
[----:B-1----:R-:W-:Y:S01]  /*2ef0*/  IMAD.MOV.U32 R6, RZ, RZ, RZ ;  /* 0x000000ffff067224 */ /* 0x002fe200078e00ff */
[----:B------:R-:W-:Y:S01]  /*2f00*/  LOP3.LUT R46, R46, 0x7fffffff, RZ, 0xc0, !PT ;  /* 0x7fffffff2e2e7812 */ /* 0x000fe200078ec0ff */
[----:B------:R-:W-:-:S10]  /*2f10*/  IMAD.MOV.U32 R0, RZ, RZ, RZ ;  /* 0x000000ffff007224 */ /* 0x000fd400078e00ff */
[----:B------:R-:W4:Y:S01]  /*2f20*/  @P4 LDG.E.EL R6, [R76.64+0x4] ;  /* 0x000004084c064981 */ /* 0x000f22000c2e1900 */
[----:B-----5:R-:W-:Y:S02]  /*2f30*/  LOP3.LUT R78, R31, 0x1, RZ, 0xc0, !PT ;  /* 0x000000011f4e7812 */ /* 0x020fe400078ec0ff */
[----:B------:R-:W-:Y:S01]  /*2f40*/  @P4 LOP3.LUT R46, R46, 0x80000000, RZ, 0xfc, !PT ;  /* 0x800000002e2e4812 */ /* 0x000fe200078efcff */
[----:B--2---:R-:W-:Y:S01]  /*2f50*/  IMAD.MOV.U32 R5, RZ, RZ, 0x8 ;  /* 0x00000008ff057424 */ /* 0x004fe200078e00ff */
[----:B------:R-:W-:Y:S01]  /*2f60*/  ISETP.LT.U32.AND P4, PT, R35, 0x15, P2 ;  /* 0x000000152300780c */ /* 0x000fe20001781070 */
[----:B------:R-:W-:-:S04]  /*2f70*/  IMAD.SHL.U32 R4, R78, 0x8, RZ ;  /* 0x000000084e047824 */ /* 0x000fc800078e00ff */
[----:B------:R-:W-:-:S05]  /*2f80*/  IMAD.WIDE.U32 R4, R4, R5, c[0x4][0x18] ;  /* 0x0100060004047625 */ /* 0x000fca00078e0005 */
[----:B------:R1:W5:Y:S04]  /*2f90*/  LDG.E.64.CONSTANT R126, [R4.64+0x8] ;  /* 0x00000808047e7981 */ /* 0x000368000c1e9b00 */
[----:B------:R1:W5:Y:S04]  /*2fa0*/  LDG.E.64.CONSTANT R128, [R4.64+0x10] ;  /* 0x0000100804807981 */ /* 0x000368000c1e9b00 */
[----:B------:R1:W5:Y:S04]  /*2fb0*/  LDG.E.64.CONSTANT R182, [R4.64+0x18] ;  /* 0x0000180804b67981 */ /* 0x000368000c1e9b00 */
[----:B------:R1:W5:Y:S04]  /*2fc0*/  LDG.E.64.CONSTANT R204, [R4.64+0x20] ;  /* 0x0000200804cc7981 */ /* 0x000368000c1e9b00 */
[----:B------:R1:W5:Y:S04]  /*2fd0*/  LDG.E.64.CONSTANT R234, [R4.64+0x28] ;  /* 0x0000280804ea7981 */ /* 0x000368000c1e9b00 */
[----:B------:R-:W2:Y:S04]  /*2fe0*/  @P4 LDG.E.EL R0, [R76.64+0x4] ;  /* 0x000004084c004981 */ /* 0x000ea8000c2e1900 */
[----:B-1-3--:R-:W3:Y:S01]  /*2ff0*/  LDG.E.64.CONSTANT R4, [R4.64+0x30] ;  /* 0x0000300804047981 */ /* 0x00aee2000c1e9b00 */
[----:B------:R-:W-:-:S04]  /*3000*/  LOP3.LUT R47, R47, 0xfffffffe, RZ, 0xc0, !PT ;  /* 0xfffffffe2f2f7812 */ /* 0x000fc800078ec0ff */
[----:B------:R-:W-:Y:S01]  /*3010*/  @P4 LOP3.LUT R47, R47, 0x1, RZ, 0xfc, !PT ;  /* 0x000000012f2f4812 */ /* 0x000fe200078efcff */
[----:B------:R-:W-:Y:S01]  /*3020*/  BSSY B1, `(.L_x_76) ;  /* 0x000001e000017945 */ /* 0x000fe20003800000 */
[----:B------:R-:W-:Y:S01]  /*3030*/  IMAD.MOV.U32 R30, RZ, RZ, RZ ;  /* 0x000000ffff1e7224 */ /* 0x000fe200078e00ff */
        /* <DEDUP_REMOVED lines=19> */
[----:B---3--:R-:W-:Y:S01]  /*3170*/  IMAD.MOV.U32 R53, RZ, RZ, R55 ;  /* 0x000000ffff357224 */ /* 0x008fe200078e0037 */
[----:B------:R-:W-:-:S03]  /*3180*/  MOV R52, 0x31a0 ;  /* 0x000031a000347802 */ /* 0x000fc60000000f00 */
[----:B012--5:R-:W-:Y:S05]  /*3190*/  CALL.REL.NOINC `($triton_poi_fused_cat_8$__internal_trig_reduction_slowpathd) ;  /* 0x00005eb000007944 */ /* 0x027fea0003c00000 */
[----:B------:R-:W-:Y:S05]  /*31a0*/  BSYNC B2 ;  /* 0x0000000000027941 */ /* 0x000fea0003800000 */
.L_x_79:
[----:B------:R0:W5:Y:S01]  /*31b0*/  LDL R30, [R1] ;  /* 0x00000000011e7983 */ /* 0x0001620000100800 */
[----:B------:R-:W-:Y:S02]  /*31c0*/  IMAD.MOV.U32 R6, RZ, RZ, R60 ;  /* 0x000000ffff067224 */ /* 0x000fe400078e003c */
[----:B------:R-:W-:Y:S01]  /*31d0*/  IMAD.MOV.U32 R7, RZ, RZ, R61 ;  /* 0x000000ffff077224 */ /* 0x000fe200078e003d */
[----:B------:R-:W-:Y:S05]  /*31e0*/  BRA `(.L_x_78) ;  /* 0x0000001000007947 */ /* 0x000fea0003800000 */
.L_x_77:
[----:B------:R3:W4:-:S06]  /*31f0*/  DMUL R6, RZ, R54 ;  /* 0x00000036ff067228 */ /* 0x00070c0000000000 */
.L_x_78:
[----:B------:R-:W-:Y:S05]  /*3200*/  BSYNC B1 ;  /* 0x0000000000017941 */ /* 0x000fea0003800000 */
.L_x_76:
        /* <DEDUP_REMOVED lines=16> */
[----:B---3--:R-:W2:-:S04]  /*3310*/  DMUL R52, R68, c[0x2][0x8] ;  /* 0x0080020044347a28 */ /* 0x008e880000000000 */
        /* <DEDUP_REMOVED lines=9> */
[----:B---3--:R-:W-:Y:S01]  /*33b0*/  IMAD.MOV.U32 R54, RZ, RZ, R68 ;  /* 0x000000ffff367224 */ /* 0x008fe200078e0044 */
[----:B------:R-:W-:Y:S01]  /*33c0*/  MOV R52, 0x33f0 ;  /* 0x000033f000347802 */ /* 0x000fe20000000f00 */
[----:B------:R-:W-:Y:S02]  /*33d0*/  IMAD.MOV.U32 R53, RZ, RZ, R69 ;  /* 0x000000ffff357224 */ /* 0x000fe400078e0045 */
[----:B01--45:R-:W-:Y:S05]  /*33e0*/  CALL.REL.NOINC `($triton_poi_fused_cat_8$__internal_trig_reduction_slowpathd) ;  /* 0x00005c6000007944 */ /* 0x033fea0003c00000 */
[----:B------:R-:W-:Y:S05]  /*33f0*/  BSYNC B2 ;  /* 0x0000000000027941 */ /* 0x000fea0003800000 */
.L_x_83:
[----:B------:R0:W5:Y:S01]  /*3400*/  LDL R0, [R1] ;  /* 0x0000000001007983 */ /* 0x0001620000100800 */
[----:B------:R-:W-:Y:S02]  /*3410*/  IMAD.MOV.U32 R4, RZ, RZ, R60 ;  /* 0x000000ffff047224 */ /* 0x000fe400078e003c */
[----:B------:R-:W-:Y:S01]  /*3420*/  IMAD.MOV.U32 R5, RZ, RZ, R61 ;  /* 0x000000ffff057224 */ /* 0x000fe200078e003d */
[----:B------:R-:W-:Y:S05]  /*3430*/  BRA `(.L_x_82) ;  /* 0x0000002000007947 */ /* 0x000fea0003800000 */
.L_x_81:
[----:B-1----:R1:W2:Y:S01]  /*3440*/  DMUL R4, RZ, R68 ;  /* 0x00000044ff047228 */ /* 0x0022a20000000000 */
[----:B------:R-:W-:-:S05]  /*3450*/  IMAD.MOV.U32 R0, RZ, RZ, RZ ;  /* 0x000000ffff007224 */ /* 0x000fca00078e00ff */
.L_x_82:
[----:B------:R-:W-:Y:S05]  /*3460*/  BSYNC B1 ;  /* 0x0000000000017941 */ /* 0x000fea0003800000 */
.L_x_80:
[----:B------:R-:W-:Y:S01]  /*3470*/  ISETP.GT.AND P4, PT, R49, 0x2, !P3 ;  /* 0x000000023100780c */ /* 0x000fe20005f84270 */
[----:B------:R-:W-:Y:S01]  /*3480*/  IMAD.MOV.U32 R58, RZ, RZ, RZ ;  /* 0x000000ffff3a7224 */ /* 0x000fe200078e00ff */
[----:B------:R-:W-:Y:S01]  /*3490*/  LOP3.LUT R46, R46, 0xdfffffff, RZ, 0xc0, !PT ;  /* 0xdfffffff2e2e7812 */ /* 0x000fe200078ec0ff */
[----:B------:R-:W-:-:S10]  /*34a0*/  IMAD.MOV.U32 R56, RZ, RZ, RZ ;  /* 0x000000ffff387224 */ /* 0x000fd400078e00ff */
[----:B------:R-:W-:Y:S01]  /*34b0*/  @P4 LOP3.LUT R46, R46, 0x20000000, RZ, 0xfc, !PT ;  /* 0x200000002e2e4812 */ /* 0x000fe200078efcff */
[----:B---3--:R-:W3:Y:S01]  /*34c0*/  @P4 LDG.E.EL R58, [R76.64+0x4] ;  /* 0x000004084c3a4981 */ /* 0x008ee2000c2e1900 */
[----:B------:R-:W-:Y:S02]  /*34d0*/  ISETP.GT.AND P4, PT, R48, 0x2, !P3 ;  /* 0x000000023000780c */ /* 0x000fe40005f84270 */
[----:B------:R-:W-:Y:S01]  /*34e0*/  LOP3.LUT R46, R46, 0xbfffffff, RZ, 0xc0, !PT ;  /* 0xbfffffff2e2e7812 */ /* 0x000fe200078ec0ff */
[----:B------:R-:W-:-:S10]  /*34f0*/  IMAD.MOV.U32 R55, RZ, RZ, 0x8 ;  /* 0x00000008ff377424 */ /* 0x000fd400078e00ff */
[----:B------:R-:W-:Y:S01]  /*3500*/  @P4 LOP3.LUT R46, R46, 0x40000000, RZ, 0xfc, !PT ;  /* 0x400000002e2e4812 */ /* 0x000fe200078efcff */
[----:B----4-:R-:W4:Y:S01]  /*3510*/  @P4 LDG.E.EL R56, [R76.64+0x4] ;  /* 0x000004084c384981 */ /* 0x010f22000c2e1900 */
[----:B-----5:R-:W-:Y:S02]  /*3520*/  LOP3.LUT P4, R52, R0, 0x1, RZ, 0xc0, !PT ;  /* 0x0000000100347812 */ /* 0x020fe4000788c0ff */
[----:B------:R-:W-:Y:S02]  /*3530*/  ISETP.NE.AND P5, PT, R29, RZ, PT ;  /* 0x000000ff1d00720c */ /* 0x000fe40003fa5270 */
[----:B------:R-:W-:Y:S01]  /*3540*/  LOP3.LUT R46, R46, 0xffffffbf, RZ, 0xc0, !PT ;  /* 0xffffffbf2e2e7812 */ /* 0x000fe200078ec0ff */
[----:B------:R-:W-:-:S04]  /*3550*/  IMAD.SHL.U32 R52, R52, 0x8, RZ ;  /* 0x0000000834347824 */ /* 0x000fc800078e00ff */
[----:B------:R-:W-:Y:S01]  /*3560*/  IMAD.WIDE.U32 R54, R52, R55, c[0x4][0x18] ;  /* 0x0100060034367625 */ /* 0x000fe200078e0037 */
[----:B------:R-:W-:-:S03]  /*3570*/  ISETP.NE.AND P6, PT, R38, RZ, PT ;  /* 0x000000ff2600720c */ /* 0x000fc60003fc5270 */
[----:B------:R-:W-:Y:S01]  /*3580*/  @P4 LOP3.LUT R46, R46, 0x40, RZ, 0xfc, !PT ;  /* 0x000000402e2e4812 */ /* 0x000fe200078efcff */
[----:B------:R0:W5:Y:S04]  /*3590*/  LDG.E.64.CONSTANT R134, [R54.64+0x8] ;  /* 0x0000080836867981 */ /* 0x000168000c1e9b00 */
[----:B------:R0:W5:Y:S04]  /*35a0*/  LDG.E.64.CONSTANT R136, [R54.64+0x10] ;  /* 0x0000100836887981 */ /* 0x000168000c1e9b00 */
[----:B------:R0:W5:Y:S04]  /*35b0*/  LDG.E.64.CONSTANT R186, [R54.64+0x18] ;  /* 0x0000180836ba7981 */ /* 0x000168000c1e9b00 */
[----:B------:R0:W5:Y:S04]  /*35c0*/  LDG.E.64.CONSTANT R210, [R54.64+0x20] ;  /* 0x0000200836d27981 */ /* 0x000168000c1e9b00 */
[----:B------:R0:W5:Y:S04]  /*35d0*/  LDG.E.64.CONSTANT R236, [R54.64+0x28] ;  /* 0x0000280836ec7981 */ /* 0x000168000c1e9b00 */
[----:B0-2---:R-:W2:Y:S01]  /*35e0*/  LDG.E.64.CONSTANT R54, [R54.64+0x30] ;  /* 0x0000300836367981 */ /* 0x005ea2000c1e9b00 */
[----:B------:R-:W-:Y:S01]  /*35f0*/  LOP3.LUT R46, R46, 0xfffeffff, RZ, 0xc0, !PT ;  /* 0xfffeffff2e2e7812 */ /* 0x000fe200078ec0ff */
[----:B------:R-:W-:Y:S01]  /*3600*/  BSSY B1, `(.L_x_84) ;  /* 0x000003f000017945 */ /* 0x000fe20003800000 */
[----:B------:R-:W-:-:S02]  /*3610*/  ISETP.NE.AND P4, PT, R39, RZ, PT ;  /* 0x000000ff2700720c */ /* 0x000fc40003f85270 */
[----:B------:R-:W-:Y:S02]  /*3620*/  @P5 LOP3.LUT R46, R46, 0x10000, RZ, 0xfc, !PT ;  /* 0x000100002e2e5812 */ /* 0x000fe400078efcff */
[----:B------:R-:W-:Y:S02]  /*3630*/  ISETP.NE.AND P5, PT, R70, RZ, PT ;  /* 0x000000ff4600720c */ /* 0x000fe40003fa5270 */
[----:B------:R-:W-:-:S04]  /*3640*/  LOP3.LUT R46, R46, 0xffff7fff, RZ, 0xc0, !PT ;  /* 0xffff7fff2e2e7812 */ /* 0x000fc800078ec0ff */
        /* <DEDUP_REMOVED lines=21> */
[----:B------:R-:W-:-:S04]  /*37a0*/  @P4 LOP3.LUT R46, R46, 0x100, RZ, 0xfc, !PT ;  /* 0x000001002e2e4812 */ /* 0x000fc800078efcff */
[----:B------:R-:W-:-:S04]  /*37b0*/  LOP3.LUT R46, R46, 0xffffff7f, RZ, 0xc0, !PT ;  /* 0xffffff7f2e2e7812 */ /* 0x000fc800078ec0ff */
[----:B------:R-:W-:-:S04]  /*37c0*/  @P5 LOP3.LUT R46, R46, 0x80, RZ, 0xfc, !PT ;  /* 0x000000802e2e5812 */ /* 0x000fc800078efcff */
[----:B------:R-:W-:-:S04]  /*37d0*/  LOP3.LUT R46, R46, 0xfffdffff, RZ, 0xc0, !PT ;  /* 0xfffdffff2e2e7812 */ /* 0x000fc800078ec0ff */
[----:B------:R-:W-:Y:S01]  /*37e0*/  @P6 LOP3.LUT R46, R46, 0x20000, RZ, 0xfc, !PT ;  /* 0x000200002e2e6812 */ /* 0x000fe200078efcff */
[----:B---3--:R-:W0:Y:S08]  /*37f0*/  F2F.F64.F32 R52, R58 ;  /* 0x0000003a00347310 */ /* 0x008e300000201800 */
[----:B----4-:R-:W3:Y:S01]  /*3800*/  F2F.F64.F32 R56, R56 ;  /* 0x0000003800387310 */ /* 0x010ee20000201800 */
[----:B0-----:R-:W0:-:S10]  /*3810*/  DMUL R52, R52, R2 ;  /* 0x0000000234347228 */ /* 0x001e140000000000 */
[----:B0-----:R-:W-:Y:S02]  /*3820*/  LOP3.LUT R2, R53, 0x7fffffff, RZ, 0xc0, !PT ;  /* 0x7fffffff35027812 */ /* 0x001fe400078ec0ff */
[----:B------:R-:W-:Y:S02]  /*3830*/  ISETP.NE.AND P5, PT, R52, RZ, PT ;  /* 0x000000ff3400720c */ /* 0x000fe40003fa5270 */
[----:B------:R-:W-:Y:S01]  /*3840*/  ISETP.EQ.AND P4, PT, R2, 0x7ff00000, PT ;  /* 0x7ff000000200780c */ /* 0x000fe20003f82270 */
[----:B---3--:R0:W3:Y:S01]  /*3850*/  DMUL R138, R56, R138 ;  /* 0x0000008a388a7228 */ /* 0x0080e20000000000 */
[----:B--2---:R0:W-:Y:S11]  /*3860*/  STL.64 [R1+0x58], R54 ;  /* 0x0000583601007387 */ /* 0x0041f60000100a00 */
[----:B------:R-:W-:Y:S05]  /*3870*/  @!P5 BRA P4, `(.L_x_85) ;  /* 0x000001500000d947 */ /* 0x000fea0002000000 */
[C---:B---3--:R-:W2:Y:S01]  /*3880*/  DMUL R28, R52.reuse, c[0x2][0x8] ;  /* 0x00800200341c7a28 */ /* 0x048ea20000000000 */
[----:B------:R-:W-:Y:S03]  /*3890*/  BSSY B2, `(.L_x_86) ;  /* 0x0000011000027945 */ /* 0x000fe60003800000 */
[----:B------:R-:W-:-:S02]  /*38a0*/  DSETP.GE.AND P4, PT, |R52|, 2.14748364800000000000e+09, PT ;  /* 0x41e000003400742a */ /* 0x000fc40003f86200 */
        /* <DEDUP_REMOVED lines=8> */
[----:B0-----:R-:W-:Y:S01]  /*3930*/  IMAD.MOV.U32 R54, RZ, RZ, R52 ;  /* 0x000000ffff367224 */ /* 0x001fe200078e0034 */
[----:B------:R-:W-:-:S03]  /*3940*/  MOV R52, 0x3960 ;  /* 0x0000396000347802 */ /* 0x000fc60000000f00 */
[----:B-123-5:R-:W-:Y:S05]  /*3950*/  CALL.REL.NOINC `($triton_poi_fused_cat_8$__internal_trig_reduction_slowpathd) ;  /* 0x000056f000007944 */ /* 0x02efea0003c00000 */
[----:B------:R-:W-:Y:S05]  /*3960*/  BSYNC B3 ;  /* 0x0000000000037941 */ /* 0x000fea0003800000 */
.L_x_88:
[----:B------:R0:W5:Y:S01]  /*3970*/  LDL R252, [R1] ;  /* 0x0000000001fc7983 */ /* 0x0001620000100800 */
[----:B------:R-:W-:Y:S02]  /*3980*/  IMAD.MOV.U32 R2, RZ, RZ, R60 ;  /* 0x000000ffff027224 */ /* 0x000fe400078e003c */
[----:B------:R-:W-:Y:S02]  /*3990*/  IMAD.MOV.U32 R3, RZ, RZ, R61 ;  /* 0x000000ffff037224 */ /* 0x000fe400078e003d */
.L_x_87:
[----:B------:R-:W-:Y:S05]  /*39a0*/  BSYNC B2 ;  /* 0x0000000000027941 */ /* 0x000fea0003800000 */
.L_x_86:
[----:B---3-5:R-:W-:Y:S01]  /*39b0*/  IADD3 R252, R252, 0x1, RZ ;  /* 0x00000001fcfc7810 */ /* 0x028fe20007ffe0ff */
[----:B------:R-:W-:Y:S05]  /*39c0*/  BRA `(.L_x_89) ;  /* 0x0000002000007947 */ /* 0x000fea0003800000 */
.L_x_85:
[----:B---3--:R2:W3:Y:S01]  /*39d0*/  DMUL R2, RZ, R52 ;  /* 0x00000034ff027228 */ /* 0x0084e20000000000 */
[----:B------:R-:W-:-:S05]  /*39e0*/  IMAD.MOV.U32 R252, RZ, RZ, 0x1 ;  /* 0x00000001fffc7424 */ /* 0x000fca00078e00ff */
.L_x_89:
[----:B------:R-:W-:Y:S05]  /*39f0*/  BSYNC B1 ;  /* 0x0000000000017941 */ /* 0x000fea0003800000 */
.L_x_84:
[----:B------:R-:W-:Y:S01]  /*3a00*/  P2R R28, PR, RZ, 0x8 ;  /* 0x00000008ff1c7803 */ /* 0x000fe20000000000 */
[----:B0-----:R-:W-:Y:S01]  /*3a10*/  IMAD.MOV.U32 R55, RZ, RZ, 0x8 ;  /* 0x00000008ff377424 */ /* 0x001fe200078e00ff */
[----:B------:R-:W-:-:S02]  /*3a20*/  LOP3.LUT P3, RZ, R46, 0x800, RZ, 0xc0, !PT ;  /* 0x000008002eff7812 */ /* 0x000fc4000786c0ff */
[----:B------:R-:W-:Y:S02]  /*3a30*/  LOP3.LUT P4, R38, R252, 0x1, RZ, 0xc0, !PT ;  /* 0x00000001fc267812 */ /* 0x000fe4000788c0ff */
[----:B------:R-:W-:Y:S02]  /*3a40*/  P2R R62, PR, RZ, 0x8 ;  /* 0x00000008ff3e7803 */ /* 0x000fe40000000000 */
[----:B------:R-:W-:Y:S01]  /*3a50*/  LOP3.LUT P3, RZ, R46, 0x1000, RZ, 0xc0, !PT ;  /* 0x000010002eff7812 */ /* 0x000fe2000786c0ff */
[----:B------:R-:W-:Y:S01]  /*3a60*/  IMAD.MOV.U32 R168, RZ, RZ, 0x79785eba ;  /* 0x79785ebaffa87424 */ /* 0x000fe200078e00ff */
[----:B------:R-:W-:Y:S01]  /*3a70*/  P2R R29, PR, RZ, 0x4 ;  /* 0x00000004ff1d7803 */ /* 0x000fe20000000000 */
[----:B------:R-:W-:Y:S01]  /*3a80*/  IMAD.SHL.U32 R38, R38, 0x8, RZ ;  /* 0x0000000826267824 */ /* 0x000fe200078e00ff */
[----:B------:R-:W-:Y:S02]  /*3a90*/  P2R R61, PR, RZ, 0x8 ;  /* 0x00000008ff3d7803 */ /* 0x000fe40000000000 */
[----:B------:R-:W-:Y:S01]  /*3aa0*/  LOP3.LUT P3, RZ, R46, 0x2000, RZ, 0xc0, !PT ;  /* 0x000020002eff7812 */ /* 0x000fe2000786c0ff */
[----:B------:R-:W-:Y:S01]  /*3ab0*/  IMAD.WIDE.U32 R54, R38, R55, c[0x4][0x18] ;  /* 0x0100060026367625 */ /* 0x000fe200078e0037 */
[----:B--2---:R-:W-:-:S02]  /*3ac0*/  P2R R52, PR, RZ, 0x2 ;  /* 0x00000002ff347803 */ /* 0x004fc40000000000 */
[----:B------:R-:W-:Y:S02]  /*3ad0*/  P2R R59, PR, RZ, 0x8 ;  /* 0x00000008ff3b7803 */ /* 0x000fe40000000000 */
[C---:B------:R-:W-:Y:S01]  /*3ae0*/  LOP3.LUT P3, RZ, R46.reuse, 0x4000, RZ, 0xc0, !PT ;  /* 0x000040002eff7812 */ /* 0x040fe2000786c0ff */
[----:B------:R0:W5:Y:S01]  /*3af0*/  LDG.E.64.CONSTANT R140, [R54.64+0x8] ;  /* 0x00000808368c7981 */ /* 0x000162000c1e9b00 */
[----:B------:R-:W-:Y:S02]  /*3b00*/  P2R R53, PR, RZ, 0x1 ;  /* 0x00000001ff357803 */ /* 0x000fe40000000000 */
[----:B------:R-:W-:Y:S01]  /*3b10*/  P2R R58, PR, RZ, 0x8 ;  /* 0x00000008ff3a7803 */ /* 0x000fe20000000000 */
[----:B------:R0:W5:Y:S01]  /*3b20*/  LDG.E.64.CONSTANT R142, [R54.64+0x10] ;  /* 0x00001008368e7981 */ /* 0x000162000c1e9b00 */
[C---:B------:R-:W-:Y:S02]  /*3b30*/  LOP3.LUT P3, RZ, R46.reuse, 0x8000, RZ, 0xc0, !PT ;  /* 0x000080002eff7812 */ /* 0x040fe4000786c0ff */
[----:B------:R-:W-:Y:S01]  /*3b40*/  LOP3.LUT P2, RZ, R46, 0x400, RZ, 0xc0, !PT ;  /* 0x000004002eff7812 */ /* 0x000fe2000784c0ff */
[----:B------:R0:W5:Y:S01]  /*3b50*/  LDG.E.64.CONSTANT R38, [R54.64+0x18] ;  /* 0x0000180836267981 */ /* 0x000162000c1e9b00 */
[----:B------:R-:W-:-:S02]  /*3b60*/  P2R R57, PR, RZ, 0x8 ;  /* 0x00000008ff397803 */ /* 0x000fc40000000000 */
[C---:B------:R-:W-:Y:S01]  /*3b70*/  LOP3.LUT P3, RZ, R46.reuse, 0x10000, RZ, 0xc0, !PT ;  /* 0x000100002eff7812 */ /* 0x040fe2000786c0ff */
[----:B------:R0:W5:Y:S01]  /*3b80*/  LDG.E.64.CONSTANT R198, [R54.64+0x20] ;  /* 0x0000200836c67981 */ /* 0x000162000c1e9b00 */
[C---:B------:R-:W-:Y:S02]  /*3b90*/  LOP3.LUT P1, RZ, R46.reuse, 0x200, RZ, 0xc0, !PT ;  /* 0x000002002eff7812 */ /* 0x040fe4000782c0ff */
[----:B------:R-:W-:Y:S01]  /*3ba0*/  P2R R56, PR, RZ, 0x8 ;  /* 0x00000008ff387803 */ /* 0x000fe20000000000 */
[----:B------:R0:W5:Y:S01]  /*3bb0*/  LDG.E.64.CONSTANT R228, [R54.64+0x28] ;  /* 0x0000280836e47981 */ /* 0x000162000c1e9b00 */
[C---:B------:R-:W-:Y:S02]  /*3bc0*/  LOP3.LUT P3, RZ, R46.reuse, 0x20000, RZ, 0xc0, !PT ;  /* 0x000200002eff7812 */ /* 0x040fe4000786c0ff */
[----:B------:R-:W-:Y:S01]  /*3bd0*/  LOP3.LUT P0, RZ, R46, 0x100, RZ, 0xc0, !PT ;  /* 0x000001002eff7812 */ /* 0x000fe2000780c0ff */
[----:B------:R0:W5:Y:S01]  /*3be0*/  LDG.E.64.CONSTANT R250, [R54.64+0x30] ;  /* 0x0000300836fa7981 */ /* 0x000162000c1e9b00 */
[----:B------:R-:W-:-:S02]  /*3bf0*/  FSEL R144, -R168, 4.2945490664224492434e-19, !P3 ;  /* 0x20fd8164a8907808 */ /* 0x000fc40005800100 */
[----:B------:R-:W-:Y:S02]  /*3c00*/  ISETP.NE.AND P3, PT, R56, RZ, PT ;  /* 0x000000ff3800720c */ /* 0x000fe40003f65270 */
[----:B------:R-:W-:Y:S02]  /*3c10*/  LOP3.LUT P6, RZ, R46, 0x80, RZ, 0xc0, !PT ;  /* 0x000000802eff7812 */ /* 0x000fe400078cc0ff */
[----:B------:R-:W-:Y:S02]  /*3c20*/  FSEL R146, -R168, 4.2945490664224492434e-19, !P3 ;  /* 0x20fd8164a8927808 */ /* 0x000fe40005800100 */
[----:B------:R-:W-:Y:S02]  /*3c30*/  ISETP.NE.AND P3, PT, R57, RZ, PT ;  /* 0x000000ff3900720c */ /* 0x000fe40003f65270 */
[----:B------:R-:W-:Y:S02]  /*3c40*/  LOP3.LUT P5, RZ, R46, 0x40, RZ, 0xc0, !PT ;  /* 0x000000402eff7812 */ /* 0x000fe400078ac0ff */
[----:B------:R-:W-:-:S02]  /*3c50*/  FSEL R148, -R168, 4.2945490664224492434e-19, !P3 ;  /* 0x20fd8164a8947808 */ /* 0x000fc40005800100 */
[----:B------:R-:W-:-:S04]  /*3c60*/  ISETP.NE.AND P3, PT, R58, RZ, PT ;  /* 0x000000ff3a00720c */ /* 0x000fc80003f65270 */
[----:B------:R-:W-:Y:S02]  /*3c70*/  FSEL R150, -R168, 4.2945490664224492434e-19, !P3 ;  /* 0x20fd8164a8967808 */ /* 0x000fe40005800100 */
[----:B------:R-:W-:-:S04]  /*3c80*/  ISETP.NE.AND P3, PT, R59, RZ, PT ;  /* 0x000000ff3b00720c */ /* 0x000fc80003f65270 */
[----:B------:R-:W-:Y:S02]  /*3c90*/  FSEL R152, -R168, 4.2945490664224492434e-19, !P3 ;  /* 0x20fd8164a8987808 */ /* 0x000fe40005800100 */
[----:B------:R-:W-:Y:S02]  /*3ca0*/  ISETP.NE.AND P3, PT, R61, RZ, PT ;  /* 0x000000ff3d00720c */ /* 0x000fe40003f65270 */
[----:B------:R-:W-:Y:S02]  /*3cb0*/  LOP3.LUT R46, R46, 0xffffffdf, RZ, 0xc0, !PT ;  /* 0xffffffdf2e2e7812 */ /* 0x000fe400078ec0ff */
[----:B------:R-:W-:Y:S02]  /*3cc0*/  FSEL R154, -R168, 4.2945490664224492434e-19, !P3 ;  /* 0x20fd8164a89a7808 */ /* 0x000fe40005800100 */
[----:B------:R-:W-:Y:S02]  /*3cd0*/  ISETP.NE.AND P3, PT, R62, RZ, PT ;  /* 0x000000ff3e00720c */ /* 0x000fe40003f65270 */
[----:B------:R-:W-:-:S02]  /*3ce0*/  @P4 LOP3.LUT R46, R46, 0x20, RZ, 0xfc, !PT ;  /* 0x000000202e2e4812 */ /* 0x000fc400078efcff */
[----:B------:R-:W-:Y:S02]  /*3cf0*/  FSEL R156, -R168, 4.2945490664224492434e-19, !P3 ;  /* 0x20fd8164a89c7808 */ /* 0x000fe40005800100 */
[----:B0-----:R-:W-:Y:S02]  /*3d00*/  P2R R54, PR, RZ, 0x8 ;  /* 0x00000008ff367803 */ /* 0x001fe40000000000 */
[----:B------:R-:W-:-:S04]  /*3d10*/  LOP3.LUT P3, RZ, R46, 0x1000, RZ, 0xc0, !PT ;  /* 0x000010002eff7812 */ /* 0x000fc8000786c0ff */
[----:B------:R-:W-:Y:S02]  /*3d20*/  P2R R55, PR, RZ, 0x8 ;  /* 0x00000008ff377803 */ /* 0x000fe40000000000 */
[----:B------:R-:W-:-:S04]  /*3d30*/  LOP3.LUT P3, RZ, R46, 0x2000, RZ, 0xc0, !PT ;  /* 0x000020002eff7812 */ /* 0x000fc8000786c0ff */
[----:B------:R-:W-:Y:S02]  /*3d40*/  P2R R56, PR, RZ, 0x8 ;  /* 0x00000008ff387803 */ /* 0x000fe40000000000 */
[----:B------:R-:W-:-:S04]  /*3d50*/  LOP3.LUT P3, RZ, R46, 0x4000, RZ, 0xc0, !PT ;  /* 0x000040002eff7812 */ /* 0x000fc8000786c0ff */
[----:B------:R-:W-:Y:S02]  /*3d60*/  P2R R57, PR, RZ, 0x8 ;  /* 0x00000008ff397803 */ /* 0x000fe40000000000 */
[----:B------:R-:W-:-:S04]  /*3d70*/  LOP3.LUT P3, RZ, R46, 0x8000, RZ, 0xc0, !PT ;  /* 0x000080002eff7812 */ /* 0x000fc8000786c0ff */
[----:B------:R-:W-:Y:S02]  /*3d80*/  P2R R58, PR, RZ, 0x8 ;  /* 0x00000008ff3a7803 */ /* 0x000fe40000000000 */
[----:B------:R-:W-:Y:S01]  /*3d90*/  LOP3.LUT P3, RZ, R46, 0x10000, RZ, 0xc0, !PT ;  /* 0x000100002eff7812 */ /* 0x000fe2000786c0ff */
[----:B------:R-:W-:-:S03]  /*3da0*/  IMAD.MOV.U32 R60, RZ, RZ, 0x3de5db65 ;  /* 0x3de5db65ff3c7424 */ /* 0x000fc600078e00ff */
[----:B------:R-:W-:Y:S02]  /*3db0*/  P2R R59, PR, RZ, 0x8 ;  /* 0x00000008ff3b7803 */ /* 0x000fe40000000000 */
[----:B------:R-:W-:-:S04]  /*3dc0*/  LOP3.LUT P3, RZ, R46, 0x20000, RZ, 0xc0, !PT ;  /* 0x000200002eff7812 */ /* 0x000fc8000786c0ff */
[----:B------:R-:W-:Y:S02]  /*3dd0*/  FSEL R145, R60, -0.082518599927425384521, !P3 ;  /* 0xbda8ff833c917808 */ /* 0x000fe40005800000 */
[----:B------:R-:W-:-:S04]  /*3de0*/  ISETP.NE.AND P3, PT, R59, RZ, PT ;  /* 0x000000ff3b00720c */ /* 0x000fc80003f65270 */
        /* <DEDUP_REMOVED lines=11> */
[----:B------:R-:W-:Y:S02]  /*3ea0*/  ISETP.NE.AND P3, PT, R28, RZ, PT ;  /* 0x000000ff1c00720c */ /* 0x000fe40003f65270 */
[----:B------:R-:W-:Y:S02]  /*3eb0*/  LOP3.LUT R28, R139, 0x7fffffff, RZ, 0xc0, !PT ;  /* 0x7fffffff8b1c7812 */ /* 0x000fe400078ec0ff */
[C---:B------:R-:W-:Y:S02]  /*3ec0*/  FSEL R158, -R168.reuse, 4.2945490664224492434e-19, !P2 ;  /* 0x20fd8164a89e7808 */ /* 0x040fe40005000100 */
[C---:B------:R-:W-:Y:S02]  /*3ed0*/  FSEL R160, -R168.reuse, 4.2945490664224492434e-19, !P1 ;  /* 0x20fd8164a8a07808 */ /* 0x040fe40004800100 */
[----:B------:R-:W-:-:S02]  /*3ee0*/  FSEL R162, -R168, 4.2945490664224492434e-19, !P0 ;  /* 0x20fd8164a8a27808 */ /* 0x000fc40004000100 */
[C---:B------:R-:W-:Y:S02]  /*3ef0*/  FSEL R164, -R168.reuse, 4.2945490664224492434e-19, !P6 ;  /* 0x20fd8164a8a47808 */ /* 0x040fe40007000100 */
[C---:B------:R-:W-:Y:S02]  /*3f00*/  FSEL R166, -R168.reuse, 4.2945490664224492434e-19, !P5 ;  /* 0x20fd8164a8a67808 */ /* 0x040fe40006800100 */
[----:B------:R-:W-:Y:S02]  /*3f10*/  FSEL R168, -R168, 4.2945490664224492434e-19, !P4 ;  /* 0x20fd8164a8a87808 */ /* 0x000fe40006000100 */
[C---:B------:R-:W-:Y:S02]  /*3f20*/  FSEL R167, R60.reuse, -0.082518599927425384521, !P5 ;  /* 0xbda8ff833ca77808 */ /* 0x040fe40006800000 */
[----:B------:R-:W-:Y:S02]  /*3f30*/  FSEL R169, R60, -0.082518599927425384521, !P4 ;  /* 0xbda8ff833ca97808 */ /* 0x000fe40006000000 */
[----:B------:R-:W-:-:S02]  /*3f40*/  ISETP.EQ.AND P4, PT, R28, 0x7ff00000, PT ;  /* 0x7ff000001c00780c */ /* 0x000fc40003f82270 */
[----:B------:R-:W-:Y:S01]  /*3f50*/  ISETP.NE.AND P5, PT, R138, RZ, PT ;  /* 0x000000ff8a00720c */ /* 0x000fe20003fa5270 */
[----:B------:R-:W-:Y:S01]  /*3f60*/  BSSY B1, `(.L_x_90) ;  /* 0x000002e000017945 */ /* 0x000fe20003800000 */
[----:B------:R0:W2:Y:S01]  /*3f70*/  DMUL R74, R26, R26 ;  /* 0x0000001a1a4a7228 */ /* 0x0000a20000000000 */
[C---:B------:R-:W-:Y:S02]  /*3f80*/  FSEL R159, R60.reuse, -0.082518599927425384521, !P2 ;  /* 0xbda8ff833c9f7808 */ /* 0x040fe40005000000 */
[C---:B------:R-:W-:Y:S01]  /*3f90*/  FSEL R161, R60.reuse, -0.082518599927425384521, !P1 ;  /* 0xbda8ff833ca17808 */ /* 0x040fe20004800000 */
[----:B------:R0:W4:Y:S01]  /*3fa0*/  DMUL R72, R24, R24 ;  /* 0x0000001818487228 */ /* 0x0001220000000000 */
[----:B------:R-:W-:-:S03]  /*3fb0*/  FSEL R163, R60, -0.082518599927425384521, !P0 ;  /* 0xbda8ff833ca37808 */ /* 0x000fc60004000000 */
[----:B------:R0:W3:Y:S01]  /*3fc0*/  DMUL R70, R22, R22 ;  /* 0x0000001616467228 */ /* 0x0000e20000000000 */
[----:B------:R-:W-:-:S03]  /*3fd0*/  ISETP.NE.AND P2, PT, R29, RZ, PT ;  /* 0x000000ff1d00720c */ /* 0x000fc60003f45270 */
[----:B-1----:R0:W1:Y:S01]  /*3fe0*/  DMUL R68, R20, R20 ;  /* 0x0000001414447228 */ /* 0x0020620000000000 */
[----:B------:R-:W-:-:S03]  /*3ff0*/  ISETP.NE.AND P1, PT, R52, RZ, PT ;  /* 0x000000ff3400720c */ /* 0x000fc60003f25270 */
[----:B------:R0:W0:Y:S01]  /*4000*/  DMUL R78, R18, R18 ;  /* 0x00000012124e7228 */ /* 0x0000220000000000 */
[----:B------:R-:W-:-:S03]  /*4010*/  ISETP.NE.AND P0, PT, R53, RZ, PT ;  /* 0x000000ff3500720c */ /* 0x000fc60003f05270 */
[----:B------:R0:W0:Y:S01]  /*4020*/  DMUL R80, R16, R16 ;  /* 0x0000001010507228 */ /* 0x0000220000000000 */
[----:B------:R-:W-:-:S03]  /*4030*/  FSEL R165, R60, -0.082518599927425384521, !P6 ;  /* 0xbda8ff833ca57808 */ /* 0x000fc60007000000 */
[----:B------:R0:W0:-:S04]  /*4040*/  DMUL R82, R14, R14 ;  /* 0x0000000e0e527228 */ /* 0x0000080000000000 */
[----:B------:R0:W0:-:S04]  /*4050*/  DMUL R84, R12, R12 ;  /* 0x0000000c0c547228 */ /* 0x0000080000000000 */
[----:B------:R0:W0:-:S04]  /*4060*/  DMUL R86, R10, R10 ;  /* 0x0000000a0a567228 */ /* 0x0000080000000000 */
[----:B------:R0:W0:-:S04]  /*4070*/  DMUL R88, R8, R8 ;  /* 0x0000000808587228 */ /* 0x0000080000000000 */
[----:B------:R0:W0:-:S04]  /*4080*/  DMUL R90, R6, R6 ;  /* 0x00000006065a7228 */ /* 0x0000080000000000 */
[----:B------:R0:W0:-:S04]  /*4090*/  DMUL R92, R4, R4 ;  /* 0x00000004045c7228 */ /* 0x0000080000000000 */
[----:B---3--:R3:W0:Y:S01]  /*40a0*/  DMUL R94, R2, R2 ;  /* 0x00000002025e7228 */ /* 0x0086220000000000 */
[----:B------:R-:W-:Y:S05]  /*40b0*/  @!P5 BRA P4, `(.L_x_91) ;  /* 0x000001600000d947 */ /* 0x000fea0002000000 */
[C---:B-12-4-:R-:W1:Y:S01]  /*40c0*/  DMUL R28, R138.reuse, c[0x2][0x8] ;  /* 0x008002008a1c7a28 */ /* 0x056e620000000000 */
        /* <DEDUP_REMOVED lines=10> */
[----:B--2---:R-:W-:Y:S01]  /*4170*/  IMAD.MOV.U32 R54, RZ, RZ, R138 ;  /* 0x000000ffff367224 */ /* 0x004fe200078e008a */
[----:B------:R-:W-:Y:S01]  /*4180*/  MOV R52, 0x41b0 ;  /* 0x000041b000347802 */ /* 0x000fe20000000f00 */
[----:B------:R-:W-:Y:S02]  /*4190*/  IMAD.MOV.U32 R53, RZ, RZ, R139 ;  /* 0x000000ffff357224 */ /* 0x000fe400078e008b */
[----:B01-3-5:R-:W-:Y:S05]  /*41a0*/  CALL.REL.NOINC `($triton_poi_fused_cat_8$__internal_trig_reduction_slowpathd) ;  /* 0x00004ea000007944 */ /* 0x02bfea0003c00000 */
[----:B------:R-:W-:Y:S05]  /*41b0*/  BSYNC B3 ;  /* 0x0000000000037941 */ /* 0x000fea0003800000 */
.L_x_94:
[----:B------:R0:W5:Y:S01]  /*41c0*/  LDL R54, [R1] ;  /* 0x0000000001367983 */ /* 0x0001620000100800 */
[----:B------:R-:W-:Y:S02]  /*41d0*/  IMAD.MOV.U32 R28, RZ, RZ, R60 ;  /* 0x000000ffff1c7224 */ /* 0x000fe400078e003c */
[----:B------:R-:W-:Y:S02]  /*41e0*/  IMAD.MOV.U32 R29, RZ, RZ, R61 ;  /* 0x000000ffff1d7224 */ /* 0x000fe400078e003d */
.L_x_93:
[----:B------:R-:W-:Y:S05]  /*41f0*/  BSYNC B2 ;  /* 0x0000000000027941 */ /* 0x000fea0003800000 */
.L_x_92:
[----:B-----5:R-:W-:Y:S01]  /*4200*/  IADD3 R173, R54, 0x1, RZ ;  /* 0x0000000136ad7810 */ /* 0x020fe20007ffe0ff */
[----:B------:R-:W-:Y:S05]  /*4210*/  BRA `(.L_x_95) ;  /* 0x0000002000007947 */ /* 0x000fea0003800000 */
.L_x_91:
[----:B-12-4-:R1:W2:Y:S01]  /*4220*/  DMUL R28, RZ, R138 ;  /* 0x0000008aff1c7228 */ /* 0x0162a20000000000 */
[----:B------:R-:W-:-:S05]  /*4230*/  IMAD.MOV.U32 R173, RZ, RZ, 0x1 ;  /* 0x00000001ffad7424 */ /* 0x000fca00078e00ff */
.L_x_95:
[----:B------:R-:W-:Y:S05]  /*4240*/  BSYNC B1 ;  /* 0x0000000000017941 */ /* 0x000fea0003800000 */
.L_x_90:
[----:B------:R4:W-:Y:S01]  /*4250*/  DFMA R144, R74, R144, R36 ;  /* 0x000000904a90722b */ /* 0x0009e20000000024 */
[----:B------:R-:W-:Y:S01]  /*4260*/  ISETP.GT.AND P4, PT, R50, 0x1a, PT ;  /* 0x0000001a3200780c */ /* 0x000fe20003f84270 */
[----:B------:R-:W-:Y:S01]  /*4270*/  IMAD.MOV.U32 R227, RZ, RZ, 0x8 ;  /* 0x00000008ffe37424 */ /* 0x000fe200078e00ff */
[----:B----4-:R-:W-:Y:S01]  /*4280*/  LOP3.LUT P5, R36, R173, 0x1, RZ, 0xc0, !PT ;  /* 0x00000001ad247812 */ /* 0x010fe200078ac0ff */
[----:B0-----:R0:W-:Y:S01]  /*4290*/  DFMA R110, R80, R154, R110 ;  /* 0x0000009a506e722b */ /* 0x0011e2000000006e */
[----:B------:R-:W-:-:S02]  /*42a0*/  ISETP.LT.AND P6, PT, R49, 0x1, P4 ;  /* 0x000000013100780c */ /* 0x000fc400027c1270 */
[----:B------:R-:W-:Y:S01]  /*42b0*/  LOP3.LUT R46, R46, 0xffffffef, RZ, 0xc0, !PT ;  /* 0xffffffef2e2e7812 */ /* 0x000fe200078ec0ff */
[----:B------:R-:W-:Y:S01]  /*42c0*/  IMAD.SHL.U32 R36, R36, 0x8, RZ ;  /* 0x0000000824247824 */ /* 0x000fe200078e00ff */
[----:B------:R4:W-:-:S03]  /*42d0*/  DFMA R114, R82, R156, R114 ;  /* 0x0000009c5272722b */ /* 0x0009c60000000072 */
[----:B------:R-:W-:Y:S01]  /*42e0*/  IMAD.WIDE.U32 R226, R36, R227, c[0x4][0x18] ;  /* 0x0100060024e27625 */ /* 0x000fe200078e00e3 */
[----:B------:R3:W-:Y:S01]  /*42f0*/  DFMA R102, R68, R150, R102 ;  /* 0x000000964466722b */ /* 0x0007e20000000066 */
[----:B------:R-:W-:Y:S02]  /*4300*/  CS2R R36, SRZ ;  /* 0x0000000000247805 */ /* 0x000fe4000001ff00 */
[----:B------:R-:W-:Y:S01]  /*4310*/  @P5 LOP3.LUT R46, R46, 0x10, RZ, 0xfc, !PT ;  /* 0x000000102e2e5812 */ /* 0x000fe200078efcff */
[----:B0-2---:R0:W2:Y:S01]  /*4320*/  LDG.E.64.CONSTANT R154, [R226.64+0x8] ;  /* 0x00000808e29a7981 */ /* 0x0050a2000c1e9b00 */
[----:B------:R1:W-:Y:S02]  /*4330*/  DFMA R146, R72, R146, R42 ;  /* 0x000000924892722b */ /* 0x0003e4000000002a */
[----:B------:R-:W-:Y:S01]  /*4340*/  LOP3.LUT R46, R46, 0xefffffff, RZ, 0xc0, !PT ;  /* 0xefffffff2e2e7812 */ /* 0x000fe200078ec0ff */
[----:B------:R0:W5:Y:S01]  /*4350*/  @P6 LDG.E.EL R37, [R76.64+0x8] ;  /* 0x000008084c256981 */ /* 0x000162000c2e1900 */
[----:B------:R-:W-:-:S02]  /*4360*/  DFMA R106, R78, R152, R106 ;  /* 0x000000984e6a722b */ /* 0x000fc4000000006a */
[----:B------:R-:W-:Y:S01]  /*4370*/  @P6 LOP3.LUT R46, R46, 0x10000000, RZ, 0xfc, !PT ;  /* 0x100000002e2e6812 */ /* 0x000fe200078efcff */
[----:B-1----:R0:W5:Y:S01]  /*4380*/  LDG.E.64.CONSTANT R138, [R226.64+0x10] ;  /* 0x00001008e28a7981 */ /* 0x002162000c1e9b00 */
[----:B------:R-:W-:Y:S01]  /*4390*/  ISETP.LT.AND P6, PT, R48, 0x1, P4 ;  /* 0x000000013000780c */ /* 0x000fe200027c1270 */
[----:B------:R-:W-:Y:S02]  /*43a0*/  DFMA R148, R70, R148, R98 ;  /* 0x000000944694722b */ /* 0x000fe40000000062 */
[----:B------:R0:W5:Y:S02]  /*43b0*/  LDG.E.64.CONSTANT R58, [R226.64+0x18] ;  /* 0x00001808e23a7981 */ /* 0x000164000c1e9b00 */
[----:B------:R-:W-:Y:S02]  /*43c0*/  DFMA R158, R84, R158, R118 ;  /* 0x0000009e549e722b */ /* 0x000fe40000000076 */
[----:B----4-:R0:W5:Y:S02]  /*43d0*/  LDG.E.64.CONSTANT R156, [R226.64+0x20] ;  /* 0x00002008e29c7981 */ /* 0x010164000c1e9b00 */
[----:B------:R-:W-:-:S02]  /*43e0*/  DFMA R160, R86, R160, R122 ;  /* 0x000000a056a0722b */ /* 0x000fc4000000007a */
[----:B------:R0:W5:Y:S04]  /*43f0*/  LDG.E.64.CONSTANT R200, [R226.64+0x28] ;  /* 0x00002808e2c87981 */ /* 0x000168000c1e9b00 */
[----:B------:R1:W5:Y:S04]  /*4400*/  @P6 LDG.E.EL R36, [R76.64+0x8] ;  /* 0x000008084c246981 */ /* 0x000368000c2e1900 */
[----:B0-----:R-:W5:Y:S01]  /*4410*/  LDG.E.64.CONSTANT R226, [R226.64+0x30] ;  /* 0x00003008e2e27981 */ /* 0x001f62000c1e9b00 */
[----:B---3--:R-:W-:-:S06]  /*4420*/  IADD3 R150, R172, -0x36, RZ ;  /* 0xffffffcaac967810 */ /* 0x008fcc0007ffe0ff */
[----:B------:R-:W0:Y:S01]  /*4430*/  I2F.F64 R150, R150 ;  /* 0x0000009600967312 */ /* 0x000e220000201c00 */
[----:B------:R-:W-:Y:S02]  /*4440*/  IMAD.MOV.U32 R42, RZ, RZ, 0x79785eba ;  /* 0x79785ebaff2a7424 */ /* 0x000fe400078e00ff */
[----:B------:R-:W-:Y:S01]  /*4450*/  IMAD.MOV.U32 R43, RZ, RZ, 0x3de5db65 ;  /* 0x3de5db65ff2b7424 */ /* 0x000fe200078e00ff */
[----:B------:R-:W-:Y:S02]  /*4460*/  DMUL R98, R28, R28 ;  /* 0x0000001c1c627228 */ /* 0x000fe40000000000 */
[----:B------:R-:W-:Y:S02]  /*4470*/  FSEL R42, -R42, 4.2945490664224492434e-19, !P5 ;  /* 0x20fd81642a2a7808 */ /* 0x000fe40006800100 */
[----:B------:R-:W-:Y:S02]  /*4480*/  FSEL R43, R43, -0.082518599927425384521, !P5 ;  /* 0xbda8ff832b2b7808 */ /* 0x000fe40006800000 */
[----:B------:R-:W-:Y:S01]  /*4490*/  LOP3.LUT R46, R46, 0xf7ffffff, RZ, 0xc0, !PT ;  /* 0xf7ffffff2e2e7812 */ /* 0x000fe200078ec0ff */
[----:B0-----:R-:W0:Y:S01]  /*44a0*/  DMUL R152, R150, c[0x2][0x28] ;  /* 0x00800a0096987a28 */ /* 0x001e220000000000 */
[----:B------:R-:W-:Y:S02]  /*44b0*/  BSSY B0, `(.L_x_96) ;  /* 0x000000b000007945 */ /* 0x000fe40003800000 */
[----:B------:R-:W-:Y:S01]  /*44c0*/  @P6 LOP3.LUT R46, R46, 0x8000000, RZ, 0xfc, !PT ;  /* 0x080000002e2e6812 */ /* 0x000fe200078efcff */
[----:B------:R1:W3:Y:S01]  /*44d0*/  DFMA R162, R88, R162, R126 ;  /* 0x000000a258a2722b */ /* 0x0002e2000000007e */
[----:B------:R-:W-:-:S03]  /*44e0*/  MOV R52, 0x4560 ;  /* 0x0000456000347802 */ /* 0x000fc60000000f00 */
[----:B------:R1:W4:Y:S02]  /*44f0*/  DFMA R164, R90, R164, R130 ;  /* 0x000000a45aa4722b */ /* 0x0003240000000082 */
[----:B0-----:R-:W-:Y:S02]  /*4500*/  IMAD.MOV.U32 R54, RZ, RZ, R152 ;  /* 0x000000ffff367224 */ /* 0x001fe400078e0098 */
[----:B-----5:R1:W0:Y:S01]  /*4510*/  DFMA R134, R92, R166, R134 ;  /* 0x000000a65c86722b */ /* 0x0202220000000086 */
[----:B------:R-:W-:-:S03]  /*4520*/  IMAD.MOV.U32 R53, RZ, RZ, R153 ;  /* 0x000000ffff357224 */ /* 0x000fc600078e0099 */
[----:B------:R1:W0:-:S04]  /*4530*/  DFMA R140, R94, R168, R140 ;  /* 0x000000a85e8c722b */ /* 0x000208000000008c */
[----:B--2---:R1:W2:-:S06]  /*4540*/  DFMA R154, R98, R42, R154 ;  /* 0x0000002a629a722b */ /* 0x00428c000000009a */
[----:B01234-:R-:W-:Y:S05]  /*4550*/  CALL.REL.NOINC `($triton_poi_fused_cat_8$__internal_accurate_pow) ;  /* 0x0000420000007944 */ /* 0x01ffea0003c00000 */
[----:B------:R-:W-:Y:S05]  /*4560*/  BSYNC B0 ;  /* 0x0000000000007941 */ /* 0x000fea0003800000 */
.L_x_96:
[----:B------:R-:W-:Y:S01]  /*4570*/  IMAD.MOV.U32 R42, RZ, RZ, 0x18618618 ;  /* 0x18618618ff2a7424 */ /* 0x000fe200078e00ff */
[----:B------:R-:W-:Y:S01]  /*4580*/  LOP3.LUT R46, R46, 0xfffffffd, RZ, 0xc0, !PT ;  /* 0xfffffffd2e2e7812 */ /* 0x000fe200078ec0ff */
[----:B------:R-:W-:Y:S01]  /*4590*/  IMAD.MOV.U32 R43, RZ, RZ, 0x3f986186 ;  /* 0x3f986186ff2b7424 */ /* 0x000fe200078e00ff */
[----:B------:R-:W-:Y:S01]  /*45a0*/  BSSY B0, `(.L_x_97) ;  /* 0x0000015000007945 */ /* 0x000fe20003800000 */
[----:B------:R-:W-:Y:S02]  /*45b0*/  IMAD.MOV.U32 R55, RZ, RZ, R56 ;  /* 0x000000ffff377224 */ /* 0x000fe400078e0038 */
[----:B------:R-:W-:Y:S02]  /*45c0*/  IMAD.MOV.U32 R52, RZ, RZ, R54 ;  /* 0x000000ffff347224 */ /* 0x000fe400078e0036 */
[----:B------:R-:W1:Y:S01]  /*45d0*/  DFMA R150, R150, R42, 10000 ;  /* 0x40c388009696742b */ /* 0x000e62000000002a */
[----:B------:R-:W-:-:S09]  /*45e0*/  IMAD.MOV.U32 R53, RZ, RZ, R55 ;  /* 0x000000ffff357224 */ /* 0x000fd200078e0037 */
[----:B-1----:R-:W-:-:S04]  /*45f0*/  LOP3.LUT R42, R151, 0x7ff00000, RZ, 0xc0, !PT ;  /* 0x7ff00000972a7812 */ /* 0x002fc800078ec0ff */
[----:B------:R-:W-:-:S13]  /*4600*/  ISETP.NE.AND P5, PT, R42, 0x7ff00000, PT ;  /* 0x7ff000002a00780c */ /* 0x000fda0003fa5270 */
[----:B------:R-:W-:Y:S01]  /*4610*/  @P5 LOP3.LUT R46, R46, 0x2, RZ, 0xfc, !PT ;  /* 0x000000022e2e5812 */ /* 0x000fe200078efcff */
        /* <DEDUP_REMOVED lines=13> */
.L_x_98:
[----:B------:R-:W-:Y:S05]  /*46f0*/  BSYNC B0 ;  /* 0x0000000000007941 */ /* 0x000fea0003800000 */
.L_x_97:
[----:B------:R1:W-:Y:S01]  /*4700*/  DFMA R104, R68, R102, R104 ;  /* 0x000000664468722b */ /* 0x0003e20000000068 */
[----:B------:R-:W-:Y:S01]  /*4710*/  BSSY B0, `(.L_x_99) ;  /* 0x0000017000007945 */ /* 0x000fe20003800000 */
[----:B-1----:R1:W2:Y:S01]  /*4720*/  F2F.F64.F32 R102, R37 ;  /* 0x0000002500667310 */ /* 0x0022a20000201800 */
[----:B------:R-:W-:Y:S01]  /*4730*/  IMAD.MOV.U32 R54, RZ, RZ, R152 ;  /* 0x000000ffff367224 */ /* 0x000fe200078e0098 */
[----:B------:R3:W-:-:S04]  /*4740*/  DFMA R114, R82, R114, R116 ;  /* 0x000000725272722b */ /* 0x0007c80000000074 */
[----:B------:R-:W4:Y:S02]  /*4750*/  DSETP.NEU.AND P5, PT, R152, RZ, PT ;  /* 0x000000ff9800722a */ /* 0x000f240003fad000 */
[----:B---3--:R1:W3:Y:S02]  /*4760*/  F2F.F64.F32 R116, R36 ;  /* 0x0000002400747310 */ /* 0x0082e40000201800 */
[----:B------:R-:W0:-:S04]  /*4770*/  DFMA R106, R78, R106, R108 ;  /* 0x0000006a4e6a722b */ /* 0x000e08000000006c */
        /* <DEDUP_REMOVED lines=10> */
[----:B------:R4:W0:Y:S02]  /*4820*/  DFMA R112, R98, R154, R138 ;  /* 0x0000009a6270722b */ /* 0x000824000000008a */
[----:B----4-:R-:W-:Y:S02]  /*4830*/  FSEL R138, R52, RZ, P5 ;  /* 0x000000ff348a7208 */ /* 0x010fe40002800000 */
[----:B------:R-:W-:Y:S01]  /*4840*/  FSEL R139, R53, 1.875, P5 ;  /* 0x3ff00000358b7808 */ /* 0x000fe20002800000 */
[----:B------:R-:W-:Y:S01]  /*4850*/  IMAD.MOV.U32 R53, RZ, RZ, R153 ;  /* 0x000000ffff357224 */ /* 0x000fe200078e0099 */
[----:B------:R-:W-:Y:S02]  /*4860*/  MOV R52, 0x4880 ;  /* 0x0000488000347802 */ /* 0x000fe40000000f00 */
[----:B0123--:R-:W-:Y:S05]  /*4870*/  CALL.REL.NOINC `($triton_poi_fused_cat_8$__internal_accurate_pow) ;  /* 0x00003ee000007944 */ /* 0x00ffea0003c00000 */
[----:B------:R-:W-:Y:S05]  /*4880*/  BSYNC B0 ;  /* 0x0000000000007941 */ /* 0x000fea0003800000 */
.L_x_99:
[----:B------:R-:W-:Y:S01]  /*4890*/  ISETP.NE.AND P6, PT, R42, 0x7ff00000, PT ;  /* 0x7ff000002a00780c */ /* 0x000fe20003fc5270 */
[----:B------:R-:W-:Y:S01]  /*48a0*/  IMAD.MOV.U32 R55, RZ, RZ, R56 ;  /* 0x000000ffff377224 */ /* 0x000fe200078e0038 */
[----:B------:R-:W-:Y:S01]  /*48b0*/  BSSY B0, `(.L_x_100) ;  /* 0x0000012000007945 */ /* 0x000fe20003800000 */
[----:B------:R-:W-:Y:S02]  /*48c0*/  IMAD.MOV.U32 R36, RZ, RZ, R54 ;  /* 0x000000ffff247224 */ /* 0x000fe400078e0036 */
[----:B------:R-:W-:-:S08]  /*48d0*/  IMAD.MOV.U32 R37, RZ, RZ, R55 ;  /* 0x000000ffff257224 */ /* 0x000fd000078e0037 */
[----:B------:R-:W-:Y:S05]  /*48e0*/  @P6 BRA `(.L_x_101) ;  /* 0x000000e000006947 */ /* 0x000fea0003800000 */
[----:B------:R-:W1:Y:S01]  /*48f0*/  DSETP.NAN.AND P6, PT, |R152|, |R152|, PT ;  /* 0x400000989800722a */ /* 0x000e620003fc8200 */
[----:B------:R-:W-:Y:S02]  /*4900*/  IMAD.MOV.U32 R36, RZ, RZ, R150 ;  /* 0x000000ffff247224 */ /* 0x000fe400078e0096 */
[----:B------:R-:W-:-:S11]  /*4910*/  IMAD.MOV.U32 R37, RZ, RZ, R151 ;  /* 0x000000ffff257224 */ /* 0x000fd600078e0097 */
[----:B-1----:R-:W-:Y:S05]  /*4920*/  @P6 BRA `(.L_x_101) ;  /* 0x000000a000006947 */ /* 0x002fea0003800000 */
[----:B------:R-:W-:Y:S02]  /*4930*/  LOP3.LUT R37, R153, 0x7fffffff, RZ, 0xc0, !PT ;  /* 0x7fffffff99257812 */ /* 0x000fe400078ec0ff */
[----:B------:R-:W-:Y:S02]  /*4940*/  ISETP.NE.AND P6, PT, R152, RZ, PT ;  /* 0x000000ff9800720c */ /* 0x000fe40003fc5270 */
[----:B------:R-:W-:Y:S02]  /*4950*/  P2R R36, PR, RZ, 0x1 ;  /* 0x00000001ff247803 */ /* 0x000fe40000000000 */
[----:B------:R-:W-:-:S13]  /*4960*/  ISETP.NE.OR P6, PT, R37, 0x7ff00000, P6 ;  /* 0x7ff000002500780c */ /* 0x000fda00037c5670 */
[----:B------:R-:W-:-:S04]  /*4970*/  @!P6 ISETP.GE.AND P0, PT, R153, RZ, PT ;  /* 0x000000ff9900e20c */ /* 0x000fc80003f06270 */
[----:B------:R-:W-:Y:S01]  /*4980*/  @!P6 SEL R37, RZ, 0x7ff00000, !P0 ;  /* 0x7ff00000ff25e807 */ /* 0x000fe20004000000 */
[----:B------:R-:W-:Y:S01]  /*4990*/  @P6 IMAD.MOV.U32 R37, RZ, RZ, R55 ;  /* 0x000000ffff256224 */ /* 0x000fe200078e0037 */
[----:B------:R-:W-:Y:S01]  /*49a0*/  ISETP.NE.AND P0, PT, R36, RZ, PT ;  /* 0x000000ff2400720c */ /* 0x000fe20003f05270 */
[----:B------:R-:W-:Y:S02]  /*49b0*/  @!P6 IMAD.MOV.U32 R36, RZ, RZ, RZ ;  /* 0x000000ffff24e224 */ /* 0x000fe400078e00ff */
[----:B------:R-:W-:-:S05]  /*49c0*/  @P6 IMAD.MOV.U32 R36, RZ, RZ, R54 ;  /* 0x000000ffff246224 */ /* 0x000fca00078e0036 */
.L_x_101:
[----:B------:R-:W-:Y:S05]  /*49d0*/  BSYNC B0 ;  /* 0x0000000000007941 */ /* 0x000fea0003800000 */
.L_x_100:
[----:B------:R-:W-:Y:S01]  /*49e0*/  FSEL R43, R37, 1.875, P5 ;  /* 0x3ff00000252b7808 */ /* 0x000fe20002800000 */
[----:B------:R-:W-:Y:S01]  /*49f0*/  DFMA R120, R74, R40, R176 ;  /* 0x000000284a78722b */ /* 0x000fe200000000b0 */
[----:B------:R-:W1:Y:S01]  /*4a00*/  MUFU.RCP64H R37, R139 ;  /* 0x0000008b00257308 */ /* 0x000e620000001800 */
[----:B------:R-:W-:Y:S01]  /*4a10*/  FSEL R42, R36, RZ, P5 ;  /* 0x000000ff242a7208 */ /* 0x000fe20002800000 */
[----:B------:R-:W-:Y:S01]  /*4a20*/  IMAD.MOV.U32 R36, RZ, RZ, 0x1 ;  /* 0x00000001ff247424 */ /* 0x000fe200078e00ff */
[----:B------:R-:W-:Y:S01]  /*4a30*/  DFMA R136, R80, R110, R194 ;  /* 0x0000006e5088722b */ /* 0x000fe200000000c2 */
[----:B------:R-:W-:Y:S03]  /*4a40*/  BSSY B0, `(.L_x_102) ;  /* 0x000001e000007945 */ /* 0x000fe60003800000 */
[----:B------:R-:W-:-:S04]  /*4a50*/  DFMA R110, R94, R140, R38 ;  /* 0x0000008c5e6e722b */ /* 0x000fc80000000026 */
[----:B------:R-:W-:-:S04]  /*4a60*/  DFMA R126, R68, R104, R190 ;  /* 0x00000068447e722b */ /* 0x000fc800000000be */
[----:B------:R-:W-:-:S04]  /*4a70*/  DFMA R128, R78, R106, R192 ;  /* 0x0000006a4e80722b */ /* 0x000fc800000000c0 */
[----:B-1----:R-:W1:-:S04]  /*4a80*/  DFMA R52, -R138, R36, 1 ;  /* 0x3ff000008a34742b */ /* 0x002e480000000124 */
[----:B------:R-:W-:-:S04]  /*4a90*/  DFMA R122, R72, R96, R180 ;  /* 0x00000060487a722b */ /* 0x000fc800000000b4 */
[----:B-1----:R-:W1:-:S04]  /*4aa0*/  DFMA R52, R52, R52, R52 ;  /* 0x000000343434722b */ /* 0x002e480000000034 */
[----:B------:R-:W-:-:S04]  /*4ab0*/  DFMA R124, R70, R100, R184 ;  /* 0x00000064467c722b */ /* 0x000fc800000000b8 */
[----:B-1----:R-:W1:-:S04]  /*4ac0*/  DFMA R36, R36, R52, R36 ;  /* 0x000000342424722b */ /* 0x002e480000000024 */
[----:B------:R-:W-:-:S04]  /*4ad0*/  DFMA R134, R82, R114, R196 ;  /* 0x000000725286722b */ /* 0x000fc800000000c4 */
[----:B-1----:R-:W1:-:S04]  /*4ae0*/  DFMA R52, -R138, R36, 1 ;  /* 0x3ff000008a34742b */ /* 0x002e480000000124 */
[----:B------:R-:W-:-:S04]  /*4af0*/  DFMA R132, R84, R158, R174 ;  /* 0x0000009e5484722b */ /* 0x000fc800000000ae */
[----:B-1----:R-:W1:-:S04]  /*4b00*/  DFMA R36, R36, R52, R36 ;  /* 0x000000342424722b */ /* 0x002e480000000024 */
[----:B------:R-:W-:-:S04]  /*4b10*/  DFMA R130, R86, R160, R178 ;  /* 0x000000a05682722b */ /* 0x000fc800000000b2 */
[----:B-1----:R-:W1:-:S04]  /*4b20*/  DMUL R40, R36, 1 ;  /* 0x3ff0000024287828 */ /* 0x002e480000000000 */
[----:B------:R-:W-:-:S04]  /*4b30*/  DFMA R104, R88, R162, R182 ;  /* 0x000000a25868722b */ /* 0x000fc800000000b6 */
[----:B-1----:R-:W1:-:S04]  /*4b40*/  DFMA R52, -R138, R40, 1 ;  /* 0x3ff000008a34742b */ /* 0x002e480000000128 */
[----:B------:R-:W-:-:S04]  /*4b50*/  DFMA R106, R90, R164, R188 ;  /* 0x000000a45a6a722b */ /* 0x000fc800000000bc */
[----:B-1----:R-:W1:-:S04]  /*4b60*/  DFMA R36, R36, R52, R40 ;  /* 0x000000342424722b */ /* 0x002e480000000028 */
[----:B------:R2:W3:-:S04]  /*4b70*/  DFMA R108, R92, R108, R186 ;  /* 0x0000006c5c6c722b */ /* 0x0004c800000000ba */
[----:B------:R2:W4:Y:S02]  /*4b80*/  DFMA R112, R98, R112, R58 ;  /* 0x000000706270722b */ /* 0x000524000000003a */
[----:B-1----:R-:W-:-:S05]  /*4b90*/  FFMA R38, RZ, R139, R37 ;  /* 0x0000008bff267223 */ /* 0x002fca0000000025 */
[----:B------:R-:W-:-:S13]  /*4ba0*/  FSETP.GT.AND P5, PT, |R38|, 1.469367938527859385e-39, PT ;  /* 0x001000002600780b */ /* 0x000fda0003fa4200 */
[----:B------:R-:W-:Y:S05]  /*4bb0*/  @P5 BRA `(.L_x_103) ;  /* 0x0000006000005947 */ /* 0x000fea0003800000 */
[----:B--234-:R-:W-:Y:S01]  /*4bc0*/  IMAD.MOV.U32 R52, RZ, RZ, R138 ;  /* 0x000000ffff347224 */ /* 0x01cfe200078e008a */
[----:B0-----:R-:W-:Y:S01]  /*4bd0*/  MOV R66, 0x4c00 ;  /* 0x00004c0000427802 */ /* 0x001fe20000000f00 */
[----:B------:R-:W-:Y:S02]  /*4be0*/  IMAD.MOV.U32 R53, RZ, RZ, R139 ;  /* 0x000000ffff357224 */ /* 0x000fe400078e008b */
[----:B------:R-:W-:Y:S05]  /*4bf0*/  CALL.REL.NOINC `($__internal_0_$__cuda_sm20_div_rn_f64_full) ;  /* 0x000034e000007944 */ /* 0x000fea0003c00000 */
[----:B------:R-:W-:Y:S02]  /*4c00*/  IMAD.MOV.U32 R36, RZ, RZ, R54 ;  /* 0x000000ffff247224 */ /* 0x000fe400078e0036 */
[----:B------:R-:W-:Y:S02]  /*4c10*/  IMAD.MOV.U32 R37, RZ, RZ, R55 ;  /* 0x000000ffff257224 */ /* 0x000fe400078e0037 */
.L_x_103:
[----:B--234-:R-:W-:Y:S05]  /*4c20*/  BSYNC B0 ;  /* 0x0000000000007941 */ /* 0x01cfea0003800000 */
.L_x_102:
        /* <DEDUP_REMOVED lines=20> */
.L_x_105:
[----:B------:R-:W-:Y:S05]  /*4d70*/  BSYNC B0 ;  /* 0x0000000000007941 */ /* 0x000fea0003800000 */
.L_x_104:
        /* <DEDUP_REMOVED lines=9> */
[----:B------:R-:W-:-:S06]  /*4e10*/  DSETP.GE.AND P5, PT, |R52|, 2.14748364800000000000e+09, PT ;  /* 0x41e000003400742a */ /* 0x000fcc0003fa6200 */
        /* <DEDUP_REMOVED lines=12> */
.L_x_110:
[----:B------:R0:W5:Y:S01]  /*4ee0*/  LDL R138, [R1] ;  /* 0x00000000018a7983 */ /* 0x0001620000100800 */
[----:B------:R-:W-:Y:S02]  /*4ef0*/  IMAD.MOV.U32 R40, RZ, RZ, R60 ;  /* 0x000000ffff287224 */ /* 0x000fe400078e003c */
[----:B------:R-:W-:Y:S02]  /*4f00*/  IMAD.MOV.U32 R41, RZ, RZ, R61 ;  /* 0x000000ffff297224 */ /* 0x000fe400078e003d */
.L_x_109:
[----:B------:R-:W-:Y:S05]  /*4f10*/  BSYNC B2 ;  /* 0x0000000000027941 */ /* 0x000fea0003800000 */
.L_x_108:
[----:B--2--5:R-:W-:Y:S01]  /*4f20*/  IADD3 R138, R138, 0x1, RZ ;  /* 0x000000018a8a7810 */ /* 0x024fe20007ffe0ff */
[----:B------:R-:W-:Y:S05]  /*4f30*/  BRA `(.L_x_111) ;  /* 0x0000002000007947 */ /* 0x000fea0003800000 */
.L_x_107:
[----:B--23--:R1:W2:Y:S01]  /*4f40*/  DMUL R40, RZ, R52 ;  /* 0x00000034ff287228 */ /* 0x00c2a20000000000 */
[----:B------:R-:W-:-:S05]  /*4f50*/  IMAD.MOV.U32 R138, RZ, RZ, 0x1 ;  /* 0x00000001ff8a7424 */ /* 0x000fca00078e00ff */
.L_x_111:
[----:B------:R-:W-:Y:S05]  /*4f60*/  BSYNC B1 ;  /* 0x0000000000017941 */ /* 0x000fea0003800000 */
.L_x_106:
[----:B------:R-:W-:Y:S01]  /*4f70*/  LOP3.LUT P5, R42, R138, 0x1, RZ, 0xc0, !PT ;  /* 0x000000018a2a7812 */ /* 0x000fe200078ac0ff */
[----:B------:R-:W-:-:S04]  /*4f80*/  IMAD.MOV.U32 R57, RZ, RZ, 0x8 ;  /* 0x00000008ff397424 */ /* 0x000fc800078e00ff */
[----:B------:R-:W-:-:S04]  /*4f90*/  IMAD.SHL.U32 R42, R42, 0x8, RZ ;  /* 0x000000082a2a7824 */ /* 0x000fc800078e00ff */
[----:B------:R-:W-:-:S05]  /*4fa0*/  IMAD.WIDE.U32 R56, R42, R57, c[0x4][0x18] ;  /* 0x010006002a387625 */ /* 0x000fca00078e0039 */
[----:B------:R3:W4:Y:S01]  /*4fb0*/  LDG.E.64.CONSTANT R54, [R56.64+0x8] ;  /* 0x0000080838367981 */ /* 0x000722000c1e9b00 */
[----:B------:R-:W-:-:S03]  /*4fc0*/  LOP3.LUT R46, R46, 0xfffffffb, RZ, 0xc0, !PT ;  /* 0xfffffffb2e2e7812 */ /* 0x000fc600078ec0ff */
[----:B-12---:R3:W2:Y:S01]  /*4fd0*/  LDG.E.64.CONSTANT R52, [R56.64+0x10] ;  /* 0x0000100838347981 */ /* 0x0066a2000c1e9b00 */
[----:B------:R-:W-:Y:S02]  /*4fe0*/  IMAD.MOV.U32 R58, RZ, RZ, 0x79785eba ;  /* 0x79785ebaff3a7424 */ /* 0x000fe400078e00ff */
[----:B------:R-:W-:Y:S01]  /*4ff0*/  IMAD.MOV.U32 R59, RZ, RZ, 0x3de5db65 ;  /* 0x3de5db65ff3b7424 */ /* 0x000fe200078e00ff */
[----:B------:R3:W2:Y:S01]  /*5000*/  LDG.E.64.CONSTANT R42, [R56.64+0x18] ;  /* 0x00001808382a7981 */ /* 0x0006a2000c1e9b00 */
[----:B------:R-:W4:Y:S01]  /*5010*/  DMUL R100, R40, R40 ;  /* 0x0000002828647228 */ /* 0x000f220000000000 */
[----:B------:R-:W-:Y:S02]  /*5020*/  @P5 LOP3.LUT R46, R46, 0x4, RZ, 0xfc, !PT ;  /* 0x000000042e2e5812 */ /* 0x000fe400078efcff */
[----:B------:R3:W2:Y:S04]  /*5030*/  LDG.E.64.CONSTANT R116, [R56.64+0x20] ;  /* 0x0000200838747981 */ /* 0x0006a8000c1e9b00 */
[----:B------:R3:W5:Y:S04]  /*5040*/  LDG.E.64.CONSTANT R114, [R56.64+0x28] ;  /* 0x0000280838727981 */ /* 0x000768000c1e9b00 */
[----:B------:R3:W5:Y:S02]  /*5050*/  LDG.E.64.CONSTANT R96, [R56.64+0x30] ;  /* 0x0000300838607981 */ /* 0x000764000c1e9b00 */
[----:B---3--:R-:W-:-:S02]  /*5060*/  FSEL R56, -R58, 4.2945490664224492434e-19, !P5 ;  /* 0x20fd81643a387808 */ /* 0x008fc40006800100 */
[----:B------:R-:W-:Y:S02]  /*5070*/  FSEL R57, R59, -0.082518599927425384521, !P5 ;  /* 0xbda8ff833b397808 */ /* 0x000fe40006800000 */
[----:B------:R-:W-:Y:S01]  /*5080*/  ISETP.NE.AND P6, PT, R102, RZ, PT ;  /* 0x000000ff6600720c */ /* 0x000fe20003fc5270 */
[----:B------:R-:W-:Y:S01]  /*5090*/  BSSY B1, `(.L_x_112) ;  /* 0x000002e000017945 */ /* 0x000fe20003800000 */
[----:B------:R-:W-:-:S04]  /*50a0*/  DFMA R120, R74, R120, R208 ;  /* 0x000000784a78722b */ /* 0x000fc800000000d0 */
        /* <DEDUP_REMOVED lines=13> */
[----:B----4-:R-:W2:-:S06]  /*5180*/  DFMA R54, R100, R56, R54 ;  /* 0x000000386436722b */ /* 0x010e8c0000000036 */
[----:B--2---:R-:W1:-:S06]  /*5190*/  DFMA R52, R100, R54, R52 ;  /* 0x000000366434722b */ /* 0x004e4c0000000034 */
[----:B-1----:R1:W2:Y:S02]  /*51a0*/  DFMA R42, R100, R52, R42 ;  /* 0x00000034642a722b */ /* 0x0022a4000000002a */
[----:B-1----:R-:W-:-:S04]  /*51b0*/  LOP3.LUT R52, R103, 0x7fffffff, RZ, 0xc0, !PT ;  /* 0x7fffffff67347812 */ /* 0x002fc800078ec0ff */
[----:B------:R-:W-:Y:S01]  /*51c0*/  ISETP.EQ.AND P5, PT, R52, 0x7ff00000, PT ;  /* 0x7ff000003400780c */ /* 0x000fe20003fa2270 */
[----:B--2---:R1:W2:-:S12]  /*51d0*/  DFMA R116, R100, R42, R116 ;  /* 0x0000002a6474722b */ /* 0x0042980000000074 */
[----:B------:R-:W-:Y:S05]  /*51e0*/  @!P6 BRA P5, `(.L_x_113) ;  /* 0x000001600000e947 */ /* 0x000fea0002800000 */
[C---:B-12---:R-:W1:Y:S01]  /*51f0*/  DMUL R52, R102.reuse, c[0x2][0x8] ;  /* 0x0080020066347a28 */ /* 0x046e620000000000 */
        /* <DEDUP_REMOVED lines=13> */
[----:B01---5:R-:W-:Y:S05]  /*52d0*/  CALL.REL.NOINC `($triton_poi_fused_cat_8$__internal_trig_reduction_slowpathd) ;  /* 0x00003d7000007944 */ /* 0x023fea0003c00000 */
[----:B------:R-:W-:Y:S05]  /*52e0*/  BSYNC B3 ;  /* 0x0000000000037941 */ /* 0x000fea0003800000 */
.L_x_116:
[----:B------:R0:W5:Y:S01]  /*52f0*/  LDL R52, [R1] ;  /* 0x0000000001347983 */ /* 0x0001620000100800 */
[----:B------:R-:W-:Y:S02]  /*5300*/  IMAD.MOV.U32 R42, RZ, RZ, R60 ;  /* 0x000000ffff2a7224 */ /* 0x000fe400078e003c */
[----:B------:R-:W-:Y:S02]  /*5310*/  IMAD.MOV.U32 R43, RZ, RZ, R61 ;  /* 0x000000ffff2b7224 */ /* 0x000fe400078e003d */
.L_x_115:
[----:B------:R-:W-:Y:S05]  /*5320*/  BSYNC B2 ;  /* 0x0000000000027941 */ /* 0x000fea0003800000 */
.L_x_114:
[----:B-----5:R-:W-:Y:S01]  /*5330*/  IADD3 R139, R52, 0x1, RZ ;  /* 0x00000001348b7810 */ /* 0x020fe20007ffe0ff */
[----:B------:R-:W-:Y:S05]  /*5340*/  BRA `(.L_x_117) ;  /* 0x0000002000007947 */ /* 0x000fea0003800000 */
.L_x_113:
[----:B-12---:R1:W2:Y:S01]  /*5350*/  DMUL R42, RZ, R102 ;  /* 0x00000066ff2a7228 */ /* 0x0062a20000000000 */
[----:B------:R-:W-:-:S05]  /*5360*/  IMAD.MOV.U32 R139, RZ, RZ, 0x1 ;  /* 0x00000001ff8b7424 */ /* 0x000fca00078e00ff */
.L_x_117:
[----:B------:R-:W-:Y:S05]  /*5370*/  BSYNC B1 ;  /* 0x0000000000017941 */ /* 0x000fea0003800000 */
.L_x_112:
[----:B--2---:R-:W-:Y:S01]  /*5380*/  LOP3.LUT P5, R52, R139, 0x1, RZ, 0xc0, !PT ;  /* 0x000000018b347812 */ /* 0x004fe200078ac0ff */
[----:B------:R-:W2:Y:S01]  /*5390*/  LDL.LU.64 R64, [R1+0x30] ;  /* 0x0000300001407983 */ /* 0x000ea20000300a00 */
[----:B0-----:R-:W-:-:S03]  /*53a0*/  IMAD.MOV.U32 R63, RZ, RZ, 0x8 ;  /* 0x00000008ff3f7424 */ /* 0x001fc600078e00ff */
[----:B------:R-:W-:Y:S01]  /*53b0*/  IMAD.SHL.U32 R52, R52, 0x8, RZ ;  /* 0x0000000834347824 */ /* 0x000fe200078e00ff */
[----:B-1----:R-:W3:Y:S03]  /*53c0*/  LDL.LU.64 R102, [R1+0x38] ;  /* 0x0000380001667983 */ /* 0x002ee60000300a00 */
[----:B------:R-:W-:-:S05]  /*53d0*/  IMAD.WIDE.U32 R62, R52, R63, c[0x4][0x18] ;  /* 0x01000600343e7625 */ /* 0x000fca00078e003f */
[----:B------:R0:W4:Y:S01]  /*53e0*/  LDG.E.64.CONSTANT R60, [R62.64+0x8] ;  /* 0x000008083e3c7981 */ /* 0x000122000c1e9b00 */
[----:B------:R-:W-:-:S03]  /*53f0*/  ISETP.GT.AND P6, PT, R50, 0x1a, P1 ;  /* 0x0000001a3200780c */ /* 0x000fc60000fc4270 */
[----:B------:R0:W4:Y:S01]  /*5400*/  LDG.E.64.CONSTANT R58, [R62.64+0x10] ;  /* 0x000010083e3a7981 */ /* 0x000122000c1e9b00 */
[----:B------:R-:W-:-:S03]  /*5410*/  IMAD.MOV.U32 R66, RZ, RZ, RZ ;  /* 0x000000ffff427224 */ /* 0x000fc600078e00ff */
[----:B------:R0:W4:Y:S04]  /*5420*/  LDG.E.64.CONSTANT R56, [R62.64+0x18] ;  /* 0x000018083e387981 */ /* 0x000128000c1e9b00 */
[----:B------:R0:W4:Y:S04]  /*5430*/  LDG.E.64.CONSTANT R54, [R62.64+0x20] ;  /* 0x000020083e367981 */ /* 0x000128000c1e9b00 */
[----:B------:R-:W4:Y:S04]  /*5440*/  @P6 LDG.E.EL R66, [R76.64+0x8] ;  /* 0x000008084c426981 */ /* 0x000f28000c2e1900 */
[----:B------:R0:W4:Y:S04]  /*5450*/  LDG.E.64.CONSTANT R52, [R62.64+0x28] ;  /* 0x000028083e347981 */ /* 0x000128000c1e9b00 */
[----:B------:R0:W5:Y:S02]  /*5460*/  LDG.E.64.CONSTANT R140, [R62.64+0x30] ;  /* 0x000030083e8c7981 */ /* 0x000164000c1e9b00 */
[----:B0-----:R-:W-:-:S05]  /*5470*/  IMAD.MOV.U32 R63, RZ, RZ, 0x3de5db65 ;  /* 0x3de5db65ff3f7424 */ /* 0x001fca00078e00ff */
[----:B------:R-:W-:Y:S02]  /*5480*/  FSEL R63, R63, -0.082518599927425384521, !P5 ;  /* 0xbda8ff833f3f7808 */ /* 0x000fe40006800000 */
[----:B------:R-:W-:-:S04]  /*5490*/  LOP3.LUT R46, R46, 0xfffffffd, RZ, 0xc0, !PT ;  /* 0xfffffffd2e2e7812 */ /* 0x000fc800078ec0ff */
[----:B------:R-:W-:Y:S01]  /*54a0*/  @P5 LOP3.LUT R46, R46, 0x2, RZ, 0xfc, !PT ;  /* 0x000000022e2e5812 */ /* 0x000fe200078efcff */
[----:B-----5:R-:W-:Y:S01]  /*54b0*/  DFMA R114, R100, R116, R114 ;  /* 0x000000746472722b */ /* 0x020fe20000000072 */
[----:B------:R-:W-:Y:S02]  /*54c0*/  BSSY B1, `(.L_x_118) ;  /* 0x0000025000017945 */ /* 0x000fe40003800000 */
[----:B------:R-:W-:Y:S01]  /*54d0*/  LOP3.LUT R46, R46, 0xfeffffff, RZ, 0xc0, !PT ;  /* 0xfeffffff2e2e7812 */ /* 0x000fe200078ec0ff */
[----:B------:R-:W-:-:S04]  /*54e0*/  DFMA R120, R74, R120, R240 ;  /* 0x000000784a78722b */ /* 0x000fc800000000f0 */
[----:B------:R-:W-:Y:S01]  /*54f0*/  DFMA R122, R72, R122, R242 ;  /* 0x0000007a487a722b */ /* 0x000fe200000000f2 */
[----:B------:R-:W-:-:S03]  /*5500*/  @P6 LOP3.LUT R46, R46, 0x1000000, RZ, 0xfc, !PT ;  /* 0x010000002e2e6812 */ /* 0x000fc600078efcff */
        /* <DEDUP_REMOVED lines=10> */
[----:B--2---:R0:W-:Y:S02]  /*55b0*/  DFMA R134, R82, R134, R64 ;  /* 0x000000865286722b */ /* 0x0041e40000000040 */
[----:B0-----:R-:W-:Y:S02]  /*55c0*/  IMAD.MOV.U32 R64, RZ, RZ, 0x79785eba ;  /* 0x79785ebaff407424 */ /* 0x001fe400078e00ff */
[----:B---3--:R-:W-:-:S03]  /*55d0*/  DFMA R128, R78, R128, R102 ;  /* 0x000000804e80722b */ /* 0x008fc60000000066 */
[----:B------:R-:W-:Y:S01]  /*55e0*/  FSEL R62, -R64, 4.2945490664224492434e-19, !P5 ;  /* 0x20fd8164403e7808 */ /* 0x000fe20006800100 */
[----:B------:R-:W4:-:S04]  /*55f0*/  DMUL R102, R42, R42 ;  /* 0x0000002a2a667228 */ /* 0x000f080000000000 */
[----:B------:R-:W-:-:S04]  /*5600*/  DMUL R64, RZ, R36 ;  /* 0x00000024ff407228 */ /* 0x000fc80000000000 */
[----:B----4-:R-:W0:-:S06]  /*5610*/  DFMA R60, R102, R62, R60 ;  /* 0x0000003e663c722b */ /* 0x010e0c000000003c */
[----:B0-----:R0:W1:Y:S01]  /*5620*/  DFMA R58, R102, R60, R58 ;  /* 0x0000003c663a722b */ /* 0x001062000000003a */
[----:B------:R-:W-:Y:S02]  /*5630*/  ISETP.NE.AND P5, PT, R64, RZ, PT ;  /* 0x000000ff4000720c */ /* 0x000fe40003fa5270 */
[----:B0-----:R-:W-:-:S04]  /*5640*/  LOP3.LUT R60, R65, 0x7fffffff, RZ, 0xc0, !PT ;  /* 0x7fffffff413c7812 */ /* 0x001fc800078ec0ff */
[----:B------:R-:W-:Y:S01]  /*5650*/  ISETP.EQ.AND P5, PT, R60, 0x7ff00000, !P5 ;  /* 0x7ff000003c00780c */ /* 0x000fe20006fa2270 */
[----:B------:R-:W0:Y:S01]  /*5660*/  F2F.F64.F32 R118, R66 ;  /* 0x0000004200767310 */ /* 0x000e220000201800 */
[----:B-1----:R-:W1:-:S11]  /*5670*/  DFMA R56, R102, R58, R56 ;  /* 0x0000003a6638722b */ /* 0x002e560000000038 */
[----:B------:R-:W-:-:S04]  /*5680*/  DSETP.LTU.OR P5, PT, |R64|, 2.14748364800000000000e+09, P5 ;  /* 0x41e000004000742a */ /* 0x000fc80002fa9600 */
[----:B-1----:R-:W1:-:S04]  /*5690*/  DFMA R54, R102, R56, R54 ;  /* 0x000000386636722b */ /* 0x002e480000000036 */
[----:B0-----:R0:W2:-:S04]  /*56a0*/  DMUL R118, R118, R38 ;  /* 0x0000002676767228 */ /* 0x0010880000000000 */
[----:B-1----:R0:W1:Y:S02]  /*56b0*/  DFMA R116, R102, R54, R52 ;  /* 0x000000366674722b */ /* 0x0020640000000034 */
[----:B------:R-:W-:Y:S05]  /*56c0*/  @P5 BRA `(.L_x_119) ;  /* 0x0000004000005947 */ /* 0x000fea0003800000 */
[----:B012---:R-:W-:Y:S01]  /*56d0*/  IMAD.MOV.U32 R54, RZ, RZ, R64 ;  /* 0x000000ffff367224 */ /* 0x007fe200078e0040 */
[----:B------:R-:W-:Y:S01]  /*56e0*/  MOV R52, 0x5710 ;  /* 0x0000571000347802 */ /* 0x000fe20000000f00 */
[----:B------:R-:W-:Y:S02]  /*56f0*/  IMAD.MOV.U32 R53, RZ, RZ, R65 ;  /* 0x000000ffff357224 */ /* 0x000fe400078e0041 */
[----:B------:R-:W-:Y:S05]  /*5700*/  CALL.REL.NOINC `($triton_poi_fused_cat_8$__internal_trig_reduction_slowpathd) ;  /* 0x0000394000007944 */ /* 0x000fea0003c00000 */
.L_x_119:
[----:B012---:R-:W-:Y:S05]  /*5710*/  BSYNC B1 ;  /* 0x0000000000017941 */ /* 0x007fea0003800000 */
.L_x_118:
[----:B------:R-:W2:Y:S04]  /*5720*/  LDL.LU.64 R52, [R1+0x58] ;  /* 0x0000580001347983 */ /* 0x000ea80000300a00 */
[----:B------:R-:W3:Y:S04]  /*5730*/  LDL.LU.64 R148, [R1+0x68] ;  /* 0x0000680001947983 */ /* 0x000ee80000300a00 */
[----:B------:R-:W4:Y:S04]  /*5740*/  LDL.LU.64 R146, [R1+0x70] ;  /* 0x0000700001927983 */ /* 0x000f280000300a00 */
[----:B------:R-:W5:Y:S04]  /*5750*/  LDL.LU.64 R144, [R1+0x78] ;  /* 0x0000780001907983 */ /* 0x000f680000300a00 */
[----:B------:R-:W5:Y:S04]  /*5760*/  LDL.LU.64 R142, [R1+0x80] ;  /* 0x00008000018e7983 */ /* 0x000f680000300a00 */
[----:B------:R-:W5:Y:S04]  /*5770*/  LDL.LU.64 R66, [R1+0x98] ;  /* 0x0000980001427983 */ /* 0x000f680000300a00 */
[----:B------:R-:W5:Y:S04]  /*5780*/  LDL.LU.64 R64, [R1+0x90] ;  /* 0x0000900001407983 */ /* 0x000f680000300a00 */
[----:B------:R-:W5:Y:S04]  /*5790*/  LDL.LU.64 R62, [R1+0x88] ;  /* 0x00008800013e7983 */ /* 0x000f680000300a00 */
[----:B------:R-:W5:Y:S04]  /*57a0*/  LDL.LU.64 R60, [R1+0x50] ;  /* 0x00005000013c7983 */ /* 0x000f680000300a00 */
[----:B------:R-:W5:Y:S04]  /*57b0*/  LDL.LU.64 R58, [R1+0x48] ;  /* 0x00004800013a7983 */ /* 0x000f680000300a00 */
[----:B------:R-:W5:Y:S04]  /*57c0*/  LDL.LU.64 R56, [R1+0x40] ;  /* 0x0000400001387983 */ /* 0x000f680000300a00 */
[----:B------:R-:W5:Y:S01]  /*57d0*/  LDL.LU.64 R54, [R1+0x60] ;  /* 0x0000600001367983 */ /* 0x000f620000300a00 */
[----:B------:R-:W-:Y:S01]  /*57e0*/  ISETP.NE.AND P6, PT, R118, RZ, PT ;  /* 0x000000ff7600720c */ /* 0x000fe20003fc5270 */
[----:B------:R-:W-:Y:S01]  /*57f0*/  BSSY B1, `(.L_x_120) ;  /* 0x0000027000017945 */ /* 0x000fe20003800000 */
[----:B------:R-:W0:-:S04]  /*5800*/  DFMA R110, R94, R110, R250 ;  /* 0x0000006e5e6e722b */ /* 0x000e0800000000fa */
[----:B------:R-:W1:-:S04]  /*5810*/  DFMA R112, R98, R112, R226 ;  /* 0x000000706270722b */ /* 0x000e4800000000e2 */
[----:B------:R-:W0:-:S04]  /*5820*/  DFMA R96, R100, R114, R96 ;  /* 0x000000726460722b */ /* 0x000e080000000060 */
[----:B------:R-:W0:-:S04]  /*5830*/  DFMA R116, R102, R116, R140 ;  /* 0x000000746674722b */ /* 0x000e08000000008c */
[----:B--2---:R2:W0:Y:S02]  /*5840*/  DFMA R108, R92, R108, R52 ;  /* 0x0000006c5c6c722b */ /* 0x0044240000000034 */
[----:B--2---:R-:W-:-:S04]  /*5850*/  LOP3.LUT R52, R119, 0x7fffffff, RZ, 0xc0, !PT ;  /* 0x7fffffff77347812 */ /* 0x004fc800078ec0ff */
[----:B------:R-:W-:Y:S01]  /*5860*/  ISETP.EQ.AND P5, PT, R52, 0x7ff00000, PT ;  /* 0x7ff000003400780c */ /* 0x000fe20003fa2270 */
[----:B---3--:R2:W3:-:S04]  /*5870*/  DFMA R120, R74, R120, R148 ;  /* 0x000000784a78722b */ /* 0x0084c80000000094 */
[----:B----4-:R2:W4:-:S04]  /*5880*/  DFMA R122, R72, R122, R146 ;  /* 0x0000007a487a722b */ /* 0x0105080000000092 */
[----:B-----5:R2:W0:-:S04]  /*5890*/  DFMA R124, R70, R124, R144 ;  /* 0x0000007c467c722b */ /* 0x0204080000000090 */
[----:B------:R2:W0:-:S04]  /*58a0*/  DFMA R126, R68, R126, R142 ;  /* 0x0000007e447e722b */ /* 0x000408000000008e */
[----:B------:R2:W0:-:S04]  /*58b0*/  DFMA R128, R78, R128, R66 ;  /* 0x000000804e80722b */ /* 0x0004080000000042 */
[----:B------:R2:W0:-:S04]  /*58c0*/  DFMA R136, R80, R136, R64 ;  /* 0x000000885088722b */ /* 0x0004080000000040 */
[----:B------:R2:W0:-:S04]  /*58d0*/  DFMA R134, R82, R134, R62 ;  /* 0x000000865286722b */ /* 0x000408000000003e */
[----:B------:R2:W0:-:S04]  /*58e0*/  DFMA R132, R84, R132, R60 ;  /* 0x000000845484722b */ /* 0x000408000000003c */
[----:B------:R2:W0:-:S04]  /*58f0*/  DFMA R130, R86, R130, R58 ;  /* 0x000000825682722b */ /* 0x000408000000003a */
[----:B------:R2:W0:-:S04]  /*5900*/  DFMA R104, R88, R104, R56 ;  /* 0x000000685868722b */ /* 0x0004080000000038 */
[----:B------:R2:W0:Y:S01]  /*5910*/  DFMA R106, R90, R106, R54 ;  /* 0x0000006a5a6a722b */ /* 0x0004220000000036 */
[----:B------:R-:W-:Y:S05]  /*5920*/  @!P6 BRA P5, `(.L_x_121) ;  /* 0x000001100000e947 */ /* 0x000fea0002800000 */
[----:B-1-34-:R-:W1:-:S04]  /*5930*/  DMUL R114, R118, c[0x2][0x8] ;  /* 0x0080020076727a28 */ /* 0x01ae480000000000 */
[----:B------:R-:W-:-:S06]  /*5940*/  DSETP.GE.AND P5, PT, |R118|, 2.14748364800000000000e+09, PT ;  /* 0x41e000007600742a */ /* 0x000fcc0003fa6200 */
[----:B-1----:R-:W1:Y:S08]  /*5950*/  F2I.F64 R114, R114 ;  /* 0x0000007200727311 */ /* 0x002e700000301100 */
[----:B-1----:R-:W1:Y:S01]  /*5960*/  I2F.F64 R52, R114 ;  /* 0x0000007200347312 */ /* 0x002e620000201c00 */
[----:B------:R3:W-:Y:S01]  /*5970*/  STL [R1], R114 ;  /* 0x0000007201007387 */ /* 0x0007e20000100800 */
[----:B-12---:R-:W1:-:S06]  /*5980*/  DFMA R60, -R52, c[0x2][0x10], R118 ;  /* 0x00800400343c7a2b */ /* 0x006e4c0000000176 */
[----:B-1----:R-:W1:-:S06]  /*5990*/  DFMA R60, -R52, c[0x2][0x18], R60 ;  /* 0x00800600343c7a2b */ /* 0x002e4c000000013c */
[----:B-1----:R3:W1:Y:S01]  /*59a0*/  DFMA R60, -R52, c[0x2][0x20], R60 ;  /* 0x00800800343c7a2b */ /* 0x002662000000013c */
[----:B------:R-:W-:Y:S05]  /*59b0*/  @!P5 BRA `(.L_x_122) ;  /* 0x000000a00000d947 */ /* 0x000fea0003800000 */
[----:B------:R-:W-:Y:S01]  /*59c0*/  BSSY B2, `(.L_x_123) ;  /* 0x0000005000027945 */ /* 0x000fe20003800000 */
[----:B------:R-:W-:Y:S01]  /*59d0*/  IMAD.MOV.U32 R54, RZ, RZ, R118 ;  /* 0x000000ffff367224 */ /* 0x000fe200078e0076 */
[----:B---3--:R-:W-:Y:S01]  /*59e0*/  MOV R52, 0x5a10 ;  /* 0x00005a1000347802 */ /* 0x008fe20000000f00 */
[----:B------:R-:W-:Y:S02]  /*59f0*/  IMAD.MOV.U32 R53, RZ, RZ, R119 ;  /* 0x000000ffff357224 */ /* 0x000fe400078e0077 */
[----:B01----:R-:W-:Y:S05]  /*5a00*/  CALL.REL.NOINC `($triton_poi_fused_cat_8$__internal_trig_reduction_slowpathd) ;  /* 0x0000364000007944 */ /* 0x003fea0003c00000 */
[----:B------:R-:W-:Y:S05]  /*5a10*/  BSYNC B2 ;  /* 0x0000000000027941 */ /* 0x000fea0003800000 */
.L_x_123:
[----:B------:R0:W5:Y:S01]  /*5a20*/  LDL R114, [R1] ;  /* 0x0000000001727983 */ /* 0x0001620000100800 */
[----:B------:R-:W-:Y:S05]  /*5a30*/  BRA `(.L_x_122) ;  /* 0x0000002000007947 */ /* 0x000fea0003800000 */
.L_x_121:
[----:B-1234-:R1:W2:Y:S01]  /*5a40*/  DMUL R60, RZ, R118 ;  /* 0x00000076ff3c7228 */ /* 0x01e2a20000000000 */
[----:B------:R-:W-:-:S05]  /*5a50*/  IMAD.MOV.U32 R114, RZ, RZ, RZ ;  /* 0x000000ffff727224 */ /* 0x000fca00078e00ff */
.L_x_122:
[----:B------:R-:W-:Y:S05]  /*5a60*/  BSYNC B1 ;  /* 0x0000000000017941 */ /* 0x000fea0003800000 */
.L_x_120:
[----:B---3-5:R-:W-:Y:S01]  /*5a70*/  LOP3.LUT P5, R52, R114, 0x1, RZ, 0xc0, !PT ;  /* 0x0000000172347812 */ /* 0x028fe200078ac0ff */
[----:B------:R-:W-:Y:S01]  /*5a80*/  IMAD.MOV.U32 R57, RZ, RZ, 0x8 ;  /* 0x00000008ff397424 */ /* 0x000fe200078e00ff */
[----:B------:R-:W-:Y:S01]  /*5a90*/  LOP3.LUT R46, R46, 0xfffffffe, RZ, 0xc0, !PT ;  /* 0xfffffffe2e2e7812 */ /* 0x000fe200078ec0ff */
[----:B------:R-:W-:Y:S02]  /*5aa0*/  IMAD.MOV.U32 R115, RZ, RZ, RZ ;  /* 0x000000ffff737224 */ /* 0x000fe400078e00ff */
[----:B------:R-:W-:Y:S01]  /*5ab0*/  IMAD.SHL.U32 R52, R52, 0x8, RZ ;  /* 0x0000000834347824 */ /* 0x000fe200078e00ff */
[----:B------:R-:W-:Y:S01]  /*5ac0*/  ISETP.EQ.AND P6, PT, R49, 0x2, P4 ;  /* 0x000000023100780c */ /* 0x000fe200027c2270 */
[----:B-1----:R-:W-:-:S02]  /*5ad0*/  IMAD.MOV.U32 R118, RZ, RZ, RZ ;  /* 0x000000ffff767224 */ /* 0x002fc400078e00ff */
[----:B------:R-:W-:-:S04]  /*5ae0*/  IMAD.WIDE.U32 R56, R52, R57, c[0x4][0x18] ;  /* 0x0100060034387625 */ /* 0x000fc800078e0039 */
[----:B------:R-:W-:Y:S01]  /*5af0*/  @P5 LOP3.LUT R46, R46, 0x1, RZ, 0xfc, !PT ;  /* 0x000000012e2e5812 */ /* 0x000fe200078efcff */
[----:B------:R1:W3:Y:S04]  /*5b00*/  LDG.E.64.CONSTANT R58, [R56.64+0x8] ;  /* 0x00000808383a7981 */ /* 0x0002e8000c1e9b00 */
[----:B------:R1:W4:Y:S01]  /*5b10*/  LDG.E.64.CONSTANT R62, [R56.64+0x10] ;  /* 0x00001008383e7981 */ /* 0x000322000c1e9b00 */
[----:B------:R-:W-:-:S03]  /*5b20*/  LOP3.LUT R46, R46, 0xffdfffff, RZ, 0xc0, !PT ;  /* 0xffdfffff2e2e7812 */ /* 0x000fc600078ec0ff */
[----:B--2---:R-:W2:Y:S01]  /*5b30*/  @P6 LDG.E.EL R115, [R76.64+0x8] ;  /* 0x000008084c736981 */ /* 0x004ea2000c2e1900 */
[----:B------:R-:W-:-:S03]  /*5b40*/  @P6 LOP3.LUT R46, R46, 0x200000, RZ, 0xfc, !PT ;  /* 0x002000002e2e6812 */ /* 0x000fc600078efcff */
[----:B------:R1:W2:Y:S04]  /*5b50*/  LDG.E.64.CONSTANT R64, [R56.64+0x18] ;  /* 0x0000180838407981 */ /* 0x0002a8000c1e9b00 */
[----:B------:R1:W2:Y:S01]  /*5b60*/  LDG.E.64.CONSTANT R66, [R56.64+0x20] ;  /* 0x0000200838427981 */ /* 0x0002a2000c1e9b00 */
[----:B------:R-:W-:-:S03]  /*5b70*/  ISETP.GT.AND P6, PT, R50, 0x1a, P2 ;  /* 0x0000001a3200780c */ /* 0x000fc600017c4270 */
[----:B------:R1:W2:Y:S04]  /*5b80*/  LDG.E.64.CONSTANT R54, [R56.64+0x28] ;  /* 0x0000280838367981 */ /* 0x0002a8000c1e9b00 */
[----:B------:R1:W2:Y:S06]  /*5b90*/  LDG.E.64.CONSTANT R52, [R56.64+0x30] ;  /* 0x0000300838347981 */ /* 0x0002ac000c1e9b00 */
[----:B------:R-:W2:Y:S01]  /*5ba0*/  @P6 LDG.E.EL R118, [R76.64+0x8] ;  /* 0x000008084c766981 */ /* 0x000ea2000c2e1900 */
[----:B0-----:R-:W-:-:S04]  /*5bb0*/  DFMA R8, R104, R8, R8 ;  /* 0x000000086808722b */ /* 0x001fc80000000008 */
[----:B------:R0:W-:Y:S02]  /*5bc0*/  DFMA R88, R88, R104, 1 ;  /* 0x3ff000005858742b */ /* 0x0001e40000000068 */
[----:B0-----:R-:W-:Y:S02]  /*5bd0*/  IMAD.MOV.U32 R104, RZ, RZ, 0x79785eba ;  /* 0x79785ebaff687424 */ /* 0x001fe400078e00ff */
[----:B------:R-:W-:Y:S01]  /*5be0*/  IMAD.MOV.U32 R105, RZ, RZ, 0x3de5db65 ;  /* 0x3de5db65ff697424 */ /* 0x000fe200078e00ff */
[----:B-1----:R-:W3:Y:S02]  /*5bf0*/  DMUL R56, R60, R60 ;  /* 0x0000003c3c387228 */ /* 0x002ee40000000000 */
[----:B------:R-:W-:Y:S02]  /*5c00*/  FSEL R104, -R104, 4.2945490664224492434e-19, !P5 ;  /* 0x20fd816468687808 */ /* 0x000fe40006800100 */
[----:B------:R-:W-:Y:S01]  /*5c10*/  FSEL R105, R105, -0.082518599927425384521, !P5 ;  /* 0xbda8ff8369697808 */ /* 0x000fe20006800000 */
[----:B------:R-:W-:Y:S01]  /*5c20*/  DFMA R40, R96, R40, R40 ;  /* 0x000000286028722b */ /* 0x000fe20000000028 */
[----:B------:R-:W-:-:S03]  /*5c30*/  LOP3.LUT R46, R46, 0xff7fffff, RZ, 0xc0, !PT ;  /* 0xff7fffff2e2e7812 */ /* 0x000fc600078ec0ff */
[----:B------:R-:W-:Y:S01]  /*5c40*/  DFMA R96, R100, R96, 1 ;  /* 0x3ff000006460742b */ /* 0x000fe20000000060 */
[----:B------:R-:W-:Y:S01]  /*5c50*/  @P6 LOP3.LUT R46, R46, 0x800000, RZ, 0xfc, !PT ;  /* 0x008000002e2e6812 */ /* 0x000fe200078efcff */
[----:B------:R-:W-:Y:S02]  /*5c60*/  BSSY B1, `(.L_x_124) ;  /* 0x0000040000017945 */ /* 0x000fe40003800000 */
[----:B------:R-:W-:-:S04]  /*5c70*/  DFMA R42, R116, R42, R42 ;  /* 0x0000002a742a722b */ /* 0x000fc8000000002a */
[----:B------:R-:W-:-:S04]  /*5c80*/  DFMA R6, R106, R6, R6 ;  /* 0x000000066a06722b */ /* 0x000fc80000000006 */
[----:B------:R-:W-:-:S04]  /*5c90*/  DFMA R90, R90, R106, 1 ;  /* 0x3ff000005a5a742b */ /* 0x000fc8000000006a */
[----:B------:R-:W-:-:S04]  /*5ca0*/  DFMA R116, R102, R116, 1 ;  /* 0x3ff000006674742b */ /* 0x000fc80000000074 */
[----:B------:R-:W-:-:S04]  /*5cb0*/  DFMA R26, R120, R26, R26 ;  /* 0x0000001a781a722b */ /* 0x000fc8000000001a */
        /* <DEDUP_REMOVED lines=19> */
[----:B------:R-:W-:-:S04]  /*5df0*/  DFMA R94, R94, R110, 1 ;  /* 0x3ff000005e5e742b */ /* 0x000fc8000000006e */
[----:B------:R-:W-:-:S04]  /*5e00*/  DFMA R28, R112, R28, R28 ;  /* 0x0000001c701c722b */ /* 0x000fc8000000001c */
[----:B------:R-:W-:-:S04]  /*5e10*/  DFMA R98, R98, R112, 1 ;  /* 0x3ff000006262742b */ /* 0x000fc80000000070 */
[----:B---3--:R-:W4:-:S04]  /*5e20*/  DFMA R58, R56, R104, R58 ;  /* 0x00000068383a722b */ /* 0x008f08000000003a */
[----:B------:R2:W-:-:S04]  /*5e30*/  DFMA R104, R110, R2, R2 ;  /* 0x000000026e68722b */ /* 0x0005c80000000002 */
[C---:B----4-:R-:W0:Y:S01]  /*5e40*/  DFMA R58, R56.reuse, R58, R62 ;  /* 0x0000003a383a722b */ /* 0x050e22000000003e */
[----:B--2---:R-:W1:Y:S05]  /*5e50*/  F2F.F64.F32 R2, R115 ;  /* 0x0000007300027310 */ /* 0x004e6a0000201800 */
[----:B0-----:R-:W0:-:S06]  /*5e60*/  DFMA R58, R56, R58, R64 ;  /* 0x0000003a383a722b */ /* 0x001e0c0000000040 */
[----:B0-----:R-:W0:-:S06]  /*5e70*/  DFMA R58, R56, R58, R66 ;  /* 0x0000003a383a722b */ /* 0x001e0c0000000042 */
[----:B0-----:R-:W-:-:S04]  /*5e80*/  DFMA R54, R56, R58, R54 ;  /* 0x0000003a3836722b */ /* 0x001fc80000000036 */
[----:B-1----:R-:W0:Y:S01]  /*5e90*/  DMUL R58, R2, R36 ;  /* 0x00000024023a7228 */ /* 0x002e220000000000 */
[----:B------:R-:W1:Y:S09]  /*5ea0*/  F2F.F64.F32 R100, R118 ;  /* 0x0000007600647310 */ /* 0x000e720000201800 */
[----:B0-----:R-:W-:-:S02]  /*5eb0*/  LOP3.LUT R3, R59, 0x7fffffff, RZ, 0xc0, !PT ;  /* 0x7fffffff3b037812 */ /* 0x001fc400078ec0ff */
[----:B------:R-:W-:Y:S02]  /*5ec0*/  ISETP.NE.AND P6, PT, R58, RZ, PT ;  /* 0x000000ff3a00720c */ /* 0x000fe40003fc5270 */
[----:B------:R-:W-:Y:S01]  /*5ed0*/  ISETP.EQ.AND P5, PT, R3, 0x7ff00000, PT ;  /* 0x7ff000000300780c */ /* 0x000fe20003fa2270 */
[----:B------:R-:W0:Y:S01]  /*5ee0*/  DFMA R52, R56, R54, R52 ;  /* 0x000000363834722b */ /* 0x000e220000000034 */
[----:B------:R-:W-:-:S03]  /*5ef0*/  IMAD.MOV.U32 R2, RZ, RZ, RZ ;  /* 0x000000ffff027224 */ /* 0x000fc600078e00ff */
[----:B-1----:R1:W2:-:S04]  /*5f00*/  DMUL R100, R100, R38 ;  /* 0x0000002664647228 */ /* 0x0022880000000000 */
[----:B0-----:R1:W0:-:S04]  /*5f10*/  DFMA R106, R52, R60, R60 ;  /* 0x0000003c346a722b */ /* 0x001208000000003c */
[----:B------:R1:W3:Y:S01]  /*5f20*/  DFMA R102, R56, R52, 1 ;  /* 0x3ff000003866742b */ /* 0x0002e20000000034 */
[----:B------:R-:W-:Y:S05]  /*5f30*/  @!P6 BRA P5, `(.L_x_125) ;  /* 0x000001100000e947 */ /* 0x000fea0002800000 */
[----:B0-2---:R-:W0:-:S04]  /*5f40*/  DMUL R2, R58, c[0x2][0x8] ;  /* 0x008002003a027a28 */ /* 0x005e080000000000 */
[----:B------:R-:W-:-:S06]  /*5f50*/  DSETP.GE.AND P5, PT, |R58|, 2.14748364800000000000e+09, PT ;  /* 0x41e000003a00742a */ /* 0x000fcc0003fa6200 */
[----:B0-----:R-:W0:Y:S08]  /*5f60*/  F2I.F64 R2, R2 ;  /* 0x0000000200027311 */ /* 0x001e300000301100 */
[----:B01----:R-:W0:Y:S01]  /*5f70*/  I2F.F64 R52, R2 ;  /* 0x0000000200347312 */ /* 0x003e220000201c00 */
[----:B------:R1:W-:Y:S01]  /*5f80*/  STL [R1], R2 ;  /* 0x0000000201007387 */ /* 0x0003e20000100800 */
[----:B0-----:R-:W0:-:S06]  /*5f90*/  DFMA R60, -R52, c[0x2][0x10], R58 ;  /* 0x00800400343c7a2b */ /* 0x001e0c000000013a */
[----:B0-----:R-:W0:-:S06]  /*5fa0*/  DFMA R60, -R52, c[0x2][0x18], R60 ;  /* 0x00800600343c7a2b */ /* 0x001e0c000000013c */
[----:B0-----:R1:W0:Y:S01]  /*5fb0*/  DFMA R60, -R52, c[0x2][0x20], R60 ;  /* 0x00800800343c7a2b */ /* 0x001222000000013c */
[----:B------:R-:W-:Y:S05]  /*5fc0*/  @!P5 BRA `(.L_x_126) ;  /* 0x000000900000d947 */ /* 0x000fea0003800000 */
[----:B------:R-:W-:Y:S01]  /*5fd0*/  BSSY B2, `(.L_x_127) ;  /* 0x0000005000027945 */ /* 0x000fe20003800000 */
[----:B------:R-:W-:Y:S01]  /*5fe0*/  IMAD.MOV.U32 R54, RZ, RZ, R58 ;  /* 0x000000ffff367224 */ /* 0x000fe200078e003a */
[----:B-1----:R-:W-:Y:S01]  /*5ff0*/  MOV R52, 0x6020 ;  /* 0x0000602000347802 */ /* 0x002fe20000000f00 */
[----:B------:R-:W-:Y:S02]  /*6000*/  IMAD.MOV.U32 R53, RZ, RZ, R59 ;  /* 0x000000ffff357224 */ /* 0x000fe400078e003b */
[----:B0--3--:R-:W-:Y:S05]  /*6010*/  CALL.REL.NOINC `($triton_poi_fused_cat_8$__internal_trig_reduction_slowpathd) ;  /* 0x0000303000007944 */ /* 0x009fea0003c00000 */
[----:B------:R-:W-:Y:S05]  /*6020*/  BSYNC B2 ;  /* 0x0000000000027941 */ /* 0x000fea0003800000 */
.L_x_127:
[----:B------:R0:W5:Y:S01]  /*6030*/  LDL R2, [R1] ;  /* 0x0000000001027983 */ /* 0x0001620000100800 */
[----:B------:R-:W-:Y:S05]  /*6040*/  BRA `(.L_x_126) ;  /* 0x0000001000007947 */ /* 0x000fea0003800000 */
.L_x_125:
[----:B012---:R0:W1:-:S06]  /*6050*/  DMUL R60, RZ, R58 ;  /* 0x0000003aff3c7228 */ /* 0x00704c0000000000 */
.L_x_126:
[----:B------:R-:W-:Y:S05]  /*6060*/  BSYNC B1 ;  /* 0x0000000000017941 */ /* 0x000fea0003800000 */
.L_x_124:
[----:B-1----:R-:W-:Y:S02]  /*6070*/  P2R R53, PR, RZ, 0x10 ;  /* 0x00000010ff357803 */ /* 0x002fe40000000000 */
[C---:B------:R-:W-:Y:S02]  /*6080*/  LOP3.LUT P4, RZ, R46.reuse, 0x8000, RZ, 0xc0, !PT ;  /* 0x000080002eff7812 */ /* 0x040fe4000788c0ff */
[----:B------:R-:W-:Y:S02]  /*6090*/  LOP3.LUT P5, RZ, R46, 0x4000, RZ, 0xc0, !PT ;  /* 0x000040002eff7812 */ /* 0x000fe400078ac0ff */
[----:B------:R-:W-:-:S02]  /*60a0*/  FSEL R22, R22, R70, !P4 ;  /* 0x0000004616167208 */ /* 0x000fc40006000000 */
[----:B------:R-:W-:Y:S02]  /*60b0*/  FSEL R23, R23, R71, !P4 ;  /* 0x0000004717177208 */ /* 0x000fe40006000000 */
[----:B------:R-:W-:Y:S02]  /*60c0*/  LOP3.LUT P4, RZ, R46, 0x80, RZ, 0xc0, !PT ;  /* 0x000000802eff7812 */ /* 0x000fe4000788c0ff */
[----:B------:R-:W-:Y:S02]  /*60d0*/  FSEL R20, R20, R68, !P5 ;  /* 0x0000004414147208 */ /* 0x000fe40006800000 */
[----:B------:R-:W-:Y:S02]  /*60e0*/  P2R R52, PR, RZ, 0x10 ;  /* 0x00000010ff347803 */ /* 0x000fe40000000000 */
[----:B------:R-:W-:Y:S02]  /*60f0*/  LOP3.LUT P4, RZ, R46, 0x100, RZ, 0xc0, !PT ;  /* 0x000001002eff7812 */ /* 0x000fe4000788c0ff */
[----:B------:R-:W-:-:S02]  /*6100*/  FSEL R21, R21, R69, !P5 ;  /* 0x0000004515157208 */ /* 0x000fc40006800000 */
[C---:B------:R-:W-:Y:S02]  /*6110*/  LOP3.LUT P5, RZ, R46.reuse, 0x400, RZ, 0xc0, !PT ;  /* 0x000004002eff7812 */ /* 0x040fe400078ac0ff */
[----:B------:R-:W-:Y:S02]  /*6120*/  P2R R3, PR, RZ, 0x10 ;  /* 0x00000010ff037803 */ /* 0x000fe40000000000 */
[----:B------:R-:W-:Y:S02]  /*6130*/  P2R R54, PR, RZ, 0x8 ;  /* 0x00000008ff367803 */ /* 0x000fe40000000000 */
[C---:B------:R-:W-:Y:S02]  /*6140*/  LOP3.LUT P4, RZ, R46.reuse, 0x200, RZ, 0xc0, !PT ;  /* 0x000002002eff7812 */ /* 0x040fe4000788c0ff */
[----:B------:R-:W-:Y:S02]  /*6150*/  LOP3.LUT P3, RZ, R46, 0x10000, RZ, 0xc0, !PT ;  /* 0x000100002eff7812 */ /* 0x000fe4000786c0ff */
[----:B------:R-:W-:-:S02]  /*6160*/  FSEL R12, R12, R84, !P5 ;  /* 0x000000540c0c7208 */ /* 0x000fc40006800000 */
[----:B------:R-:W-:Y:S02]  /*6170*/  FSEL R13, R13, R85, !P5 ;  /* 0x000000550d0d7208 */ /* 0x000fe40006800000 */
[----:B------:R-:W-:Y:S02]  /*6180*/  LOP3.LUT P5, RZ, R46, 0x1, RZ, 0xc0, !PT ;  /* 0x000000012eff7812 */ /* 0x000fe400078ac0ff */
[----:B------:R-:W-:Y:S02]  /*6190*/  FSEL R10, R10, R86, !P4 ;  /* 0x000000560a0a7208 */ /* 0x000fe40006000000 */
[----:B------:R-:W-:Y:S02]  /*61a0*/  FSEL R11, R11, R87, !P4 ;  /* 0x000000570b0b7208 */ /* 0x000fe40006000000 */
[----:B------:R-:W-:Y:S02]  /*61b0*/  FSEL R24, R24, R72, !P3 ;  /* 0x0000004818187208 */ /* 0x000fe40005800000 */
[----:B------:R-:W-:-:S02]  /*61c0*/  FSEL R25, R25, R73, !P3 ;  /* 0x0000004919197208 */ /* 0x000fc40005800000 */
[----:B------:R-:W-:Y:S02]  /*61d0*/  ISETP.NE.AND P4, PT, R3, RZ, PT ;  /* 0x000000ff0300720c */ /* 0x000fe40003f85270 */
[----:B---3--:R-:W-:Y:S02]  /*61e0*/  FSEL R72, R106, R102, !P5 ;  /* 0x000000666a487208 */ /* 0x008fe40006800000 */
[----:B------:R-:W-:Y:S02]  /*61f0*/  FSEL R73, R107, R103, !P5 ;  /* 0x000000676b497208 */ /* 0x000fe40006800000 */
[----:B-----5:R-:W-:Y:S02]  /*6200*/  LOP3.LUT P5, R3, R2, 0x1, RZ, 0xc0, !PT ;  /* 0x0000000102037812 */ /* 0x020fe400078ac0ff */
[----:B------:R-:W-:Y:S02]  /*6210*/  P2R R56, PR, RZ, 0x2 ;  /* 0x00000002ff387803 */ /* 0x000fe40000000000 */
[----:B------:R-:W-:Y:S01]  /*6220*/  P2R R57, PR, RZ, 0x1 ;  /* 0x00000001ff397803 */ /* 0x000fe20000000000 */
[----:B------:R-:W-:Y:S01]  /*6230*/  IMAD.SHL.U32 R3, R3, 0x8, RZ ;  /* 0x0000000803037824 */ /* 0x000fe200078e00ff */
[----:B------:R-:W-:-:S02]  /*6240*/  FSEL R8, R8, R88, !P4 ;  /* 0x0000005808087208 */ /* 0x000fc40006000000 */
[----:B------:R-:W-:Y:S02]  /*6250*/  FSEL R9, R9, R89, !P4 ;  /* 0x0000005909097208 */ /* 0x000fe40006000000 */
[C---:B------:R-:W-:Y:S02]  /*6260*/  LOP3.LUT P1, RZ, R46.reuse, 0x1000, RZ, 0xc0, !PT ;  /* 0x000010002eff7812 */ /* 0x040fe4000782c0ff */
[----:B------:R-:W-:Y:S02]  /*6270*/  LOP3.LUT P0, RZ, R46, 0x800, RZ, 0xc0, !PT ;  /* 0x000008002eff7812 */ /* 0x000fe4000780c0ff */
[----:B------:R-:W-:Y:S01]  /*6280*/  ISETP.NE.AND P4, PT, R52, RZ, PT ;  /* 0x000000ff3400720c */ /* 0x000fe20003f85270 */
[----:B------:R-:W-:Y:S01]  /*6290*/  IMAD.MOV.U32 R52, RZ, RZ, 0x8 ;  /* 0x00000008ff347424 */ /* 0x000fe200078e00ff */
[----:B------:R-:W-:Y:S02]  /*62a0*/  FSEL R16, R16, R80, !P1 ;  /* 0x0000005010107208 */ /* 0x000fe40004800000 */
[----:B------:R-:W-:-:S02]  /*62b0*/  FSEL R17, R17, R81, !P1 ;  /* 0x0000005111117208 */ /* 0x000fc40004800000 */
[----:B------:R-:W-:Y:S02]  /*62c0*/  FSEL R14, R14, R82, !P0 ;  /* 0x000000520e0e7208 */ /* 0x000fe40004000000 */
[----:B------:R-:W-:Y:S02]  /*62d0*/  FSEL R15, R15, R83, !P0 ;  /* 0x000000530f0f7208 */ /* 0x000fe40004000000 */
[----:B------:R-:W-:Y:S02]  /*62e0*/  FSEL R6, R6, R90, !P4 ;  /* 0x0000005a06067208 */ /* 0x000fe40006000000 */
[----:B------:R-:W-:Y:S02]  /*62f0*/  FSEL R7, R7, R91, !P4 ;  /* 0x0000005b07077208 */ /* 0x000fe40006000000 */
[C---:B------:R-:W-:Y:S02]  /*6300*/  LOP3.LUT P1, RZ, R46.reuse, 0x10, RZ, 0xc0, !PT ;  /* 0x000000102eff7812 */ /* 0x040fe4000782c0ff */
[----:B------:R-:W-:-:S02]  /*6310*/  LOP3.LUT P0, RZ, R46, 0x4, RZ, 0xc0, !PT ;  /* 0x000000042eff7812 */ /* 0x000fc4000780c0ff */
[----:B------:R-:W-:Y:S01]  /*6320*/  ISETP.NE.AND P4, PT, R53, RZ, PT ;  /* 0x000000ff3500720c */ /* 0x000fe20003f85270 */
[----:B------:R-:W-:Y:S01]  /*6330*/  IMAD.WIDE.U32 R52, R3, R52, c[0x4][0x18] ;  /* 0x0100060003347625 */ /* 0x000fe200078e0034 */
[----:B------:R-:W-:Y:S02]  /*6340*/  FSEL R28, R28, R98, !P1 ;  /* 0x000000621c1c7208 */ /* 0x000fe40004800000 */
[----:B------:R-:W-:Y:S02]  /*6350*/  FSEL R29, R29, R99, !P1 ;  /* 0x000000631d1d7208 */ /* 0x000fe40004800000 */
[----:B------:R-:W-:Y:S01]  /*6360*/  FSEL R40, R40, R96, !P0 ;  /* 0x0000006028287208 */ /* 0x000fe20004000000 */
[----:B0-----:R-:W2:Y:S01]  /*6370*/  LDG.E.64.CONSTANT R58, [R52.64+0x10] ;  /* 0x00001008343a7981 */ /* 0x001ea2000c1e9b00 */
[----:B------:R-:W-:Y:S02]  /*6380*/  FSEL R41, R41, R97, !P0 ;  /* 0x0000006129297208 */ /* 0x000fe40004000000 */
[----:B------:R-:W-:Y:S01]  /*6390*/  ISETP.NE.AND P1, PT, R56, RZ, PT ;  /* 0x000000ff3800720c */ /* 0x000fe20003f25270 */
[----:B------:R-:W3:Y:S01]  /*63a0*/  LDG.E.64.CONSTANT R62, [R52.64+0x18] ;  /* 0x00001808343e7981 */ /* 0x000ee2000c1e9b00 */
[----:B------:R-:W-:-:S02]  /*63b0*/  ISETP.NE.AND P0, PT, R57, RZ, PT ;  /* 0x000000ff3900720c */ /* 0x000fc40003f05270 */
[----:B------:R-:W-:Y:S01]  /*63c0*/  P2R R55, PR, RZ, 0x4 ;  /* 0x00000004ff377803 */ /* 0x000fe20000000000 */
[----:B------:R-:W4:Y:S01]  /*63d0*/  LDG.E.64.CONSTANT R56, [R52.64+0x8] ;  /* 0x0000080834387981 */ /* 0x000f22000c1e9b00 */
[C---:B------:R-:W-:Y:S02]  /*63e0*/  LOP3.LUT P2, RZ, R46.reuse, 0x20000, RZ, 0xc0, !PT ;  /* 0x000200002eff7812 */ /* 0x040fe4000784c0ff */
[----:B------:R-:W-:Y:S01]  /*63f0*/  LOP3.LUT P3, RZ, R46, 0x40, RZ, 0xc0, !PT ;  /* 0x000000402eff7812 */ /* 0x000fe2000786c0ff */
[----:B------:R-:W2:Y:S01]  /*6400*/  LDG.E.64.CONSTANT R64, [R52.64+0x20] ;  /* 0x0000200834407981 */ /* 0x000ea2000c1e9b00 */
[----:B------:R-:W-:Y:S02]  /*6410*/  FSEL R26, R26, R74, !P2 ;  /* 0x0000004a1a1a7208 */ /* 0x000fe40005000000 */
[----:B------:R-:W-:Y:S01]  /*6420*/  FSEL R27, R27, R75, !P2 ;  /* 0x0000004b1b1b7208 */ /* 0x000fe20005000000 */
[----:B------:R-:W3:Y:S01]  /*6430*/  LDG.E.64.CONSTANT R66, [R52.64+0x28] ;  /* 0x0000280834427981 */ /* 0x000ee2000c1e9b00 */
[----:B------:R-:W-:-:S02]  /*6440*/  LOP3.LUT P2, RZ, R46, 0x20, RZ, 0xc0, !PT ;  /* 0x000000202eff7812 */ /* 0x000fc4000784c0ff */
[----:B------:R-:W-:Y:S01]  /*6450*/  LOP3.LUT P6, RZ, R46, 0x2000, RZ, 0xc0, !PT ;  /* 0x000020002eff7812 */ /* 0x000fe200078cc0ff */
[----:B------:R-:W3:Y:S01]  /*6460*/  LDG.E.64.CONSTANT R70, [R52.64+0x30] ;  /* 0x0000300834467981 */ /* 0x000ee2000c1e9b00 */
[----:B------:R-:W-:Y:S01]  /*6470*/  IMAD.MOV.U32 R74, RZ, RZ, 0x79785eba ;  /* 0x79785ebaff4a7424 */ /* 0x000fe200078e00ff */
[----:B------:R-:W-:Y:S01]  /*6480*/  FSEL R4, R4, R92, !P3 ;  /* 0x0000005c04047208 */ /* 0x000fe20005800000 */
[----:B------:R-:W-:Y:S01]  /*6490*/  IMAD.MOV.U32 R3, RZ, RZ, 0x3de5db65 ;  /* 0x3de5db65ff037424 */ /* 0x000fe200078e00ff */
[----:B------:R-:W-:Y:S02]  /*64a0*/  FSEL R5, R5, R93, !P3 ;  /* 0x0000005d05057208 */ /* 0x000fe40005800000 */
[----:B------:R-:W-:Y:S02]  /*64b0*/  FSEL R68, R104, R94, !P2 ;  /* 0x0000005e68447208 */ /* 0x000fe40005000000 */
[----:B------:R-:W-:Y:S02]  /*64c0*/  FSEL R69, R105, R95, !P2 ;  /* 0x0000005f69457208 */ /* 0x000fe40005000000 */
[----:B------:R-:W-:-:S02]  /*64d0*/  ISETP.NE.AND P3, PT, R54, RZ, PT ;  /* 0x000000ff3600720c */ /* 0x000fc40003f65270 */
[----:B------:R-:W-:Y:S01]  /*64e0*/  ISETP.NE.AND P2, PT, R55, RZ, PT ;  /* 0x000000ff3700720c */ /* 0x000fe20003f45270 */
[----:B------:R-:W4:Y:S01]  /*64f0*/  DMUL R54, R60, R60 ;  /* 0x0000003c3c367228 */ /* 0x000f220000000000 */
[----:B------:R-:W-:Y:S02]  /*6500*/  FSEL R74, -R74, 4.2945490664224492434e-19, !P5 ;  /* 0x20fd81644a4a7808 */ /* 0x000fe40006800100 */
[----:B------:R-:W-:Y:S02]  /*6510*/  FSEL R75, R3, -0.082518599927425384521, !P5 ;  /* 0xbda8ff83034b7808 */ /* 0x000fe40006800000 */
[----:B------:R-:W-:Y:S02]  /*6520*/  FSEL R18, R18, R78, !P6 ;  /* 0x0000004e12127208 */ /* 0x000fe40007000000 */
[----:B------:R-:W-:Y:S02]  /*6530*/  FSEL R19, R19, R79, !P6 ;  /* 0x0000004f13137208 */ /* 0x000fe40007000000 */
[----:B------:R-:W-:-:S02]  /*6540*/  LOP3.LUT P6, RZ, R46, 0x2, RZ, 0xc0, !PT ;  /* 0x000000022eff7812 */ /* 0x000fc400078cc0ff */
[----:B------:R-:W-:Y:S02]  /*6550*/  LOP3.LUT R3, R101, 0x7fffffff, RZ, 0xc0, !PT ;  /* 0x7fffffff65037812 */ /* 0x000fe400078ec0ff */
[----:B------:R-:W-:Y:S02]  /*6560*/  FSEL R42, R42, R116, !P6 ;  /* 0x000000742a2a7208 */ /* 0x000fe40007000000 */
[----:B------:R-:W-:Y:S02]  /*6570*/  FSEL R43, R43, R117, !P6 ;  /* 0x000000752b2b7208 */ /* 0x000fe40007000000 */
[----:B------:R-:W-:Y:S01]  /*6580*/  ISETP.NE.AND P6, PT, R100, RZ, PT ;  /* 0x000000ff6400720c */ /* 0x000fe20003fc5270 */
[----:B------:R-:W-:Y:S01]  /*6590*/  BSSY B1, `(.L_x_128) ;  /* 0x0000020000017945 */ /* 0x000fe20003800000 */
[----:B----4-:R-:W2:-:S06]  /*65a0*/  DFMA R56, R54, R74, R56 ;  /* 0x0000004a3638722b */ /* 0x010e8c0000000038 */
[----:B--2---:R-:W3:-:S06]  /*65b0*/  DFMA R56, R54, R56, R58 ;  /* 0x000000383638722b */ /* 0x004ecc000000003a */
[----:B---3--:R-:W0:-:S06]  /*65c0*/  DFMA R56, R54, R56, R62 ;  /* 0x000000383638722b */ /* 0x008e0c000000003e */
[----:B0-----:R-:W0:-:S06]  /*65d0*/  DFMA R56, R54, R56, R64 ;  /* 0x000000383638722b */ /* 0x001e0c0000000040 */
[----:B0-----:R-:W0:-:S06]  /*65e0*/  DFMA R56, R54, R56, R66 ;  /* 0x000000383638722b */ /* 0x001e0c0000000042 */
[----:B0-----:R-:W0:-:S06]  /*65f0*/  DFMA R56, R54, R56, R70 ;  /* 0x000000383638722b */ /* 0x001e0c0000000046 */
[----:B0-----:R-:W-:-:S04]  /*6600*/  DFMA R60, R56, R60, R60 ;  /* 0x0000003c383c722b */ /* 0x001fc8000000003c */
[----:B------:R-:W0:-:S10]  /*6610*/  DFMA R54, R54, R56, 1 ;  /* 0x3ff000003636742b */ /* 0x000e140000000038 */
[----:B0-----:R-:W-:Y:S02]  /*6620*/  FSEL R70, R60, R54, !P5 ;  /* 0x000000363c467208 */ /* 0x001fe40006800000 */
[----:B------:R-:W-:Y:S02]  /*6630*/  FSEL R71, R61, R55, !P5 ;  /* 0x000000373d477208 */ /* 0x000fe40006800000 */
[----:B------:R-:W-:-:S13]  /*6640*/  ISETP.EQ.AND P5, PT, R3, 0x7ff00000, PT ;  /* 0x7ff000000300780c */ /* 0x000fda0003fa2270 */
[----:B------:R-:W-:Y:S05]  /*6650*/  @!P6 BRA P5, `(.L_x_129) ;  /* 0x000001100000e947 */ /* 0x000fea0002800000 */
[----:B------:R-:W0:-:S04]  /*6660*/  DMUL R52, R100, c[0x2][0x8] ;  /* 0x0080020064347a28 */ /* 0x000e080000000000 */
[----:B------:R-:W-:-:S06]  /*6670*/  DSETP.GE.AND P5, PT, |R100|, 2.14748364800000000000e+09, PT ;  /* 0x41e000006400742a */ /* 0x000fcc0003fa6200 */
[----:B0-----:R-:W0:Y:S08]  /*6680*/  F2I.F64 R52, R52 ;  /* 0x0000003400347311 */ /* 0x001e300000301100 */
[----:B0-----:R-:W0:Y:S01]  /*6690*/  I2F.F64 R54, R52 ;  /* 0x0000003400367312 */ /* 0x001e220000201c00 */
[----:B------:R1:W-:Y:S01]  /*66a0*/  STL [R1], R52 ;  /* 0x0000003401007387 */ /* 0x0003e20000100800 */
[----:B0-----:R-:W0:-:S06]  /*66b0*/  DFMA R60, -R54, c[0x2][0x10], R100 ;  /* 0x00800400363c7a2b */ /* 0x001e0c0000000164 */
[----:B0-----:R-:W0:-:S06]  /*66c0*/  DFMA R60, -R54, c[0x2][0x18], R60 ;  /* 0x00800600363c7a2b */ /* 0x001e0c000000013c */
[----:B0-----:R1:W0:Y:S01]  /*66d0*/  DFMA R60, -R54, c[0x2][0x20], R60 ;  /* 0x00800800363c7a2b */ /* 0x001222000000013c */
[----:B------:R-:W-:Y:S05]  /*66e0*/  @!P5 BRA `(.L_x_130) ;  /* 0x000000a00000d947 */ /* 0x000fea0003800000 */
[----:B------:R-:W-:Y:S01]  /*66f0*/  BSSY B2, `(.L_x_131) ;  /* 0x0000005000027945 */ /* 0x000fe20003800000 */
[----:B-1----:R-:W-:Y:S01]  /*6700*/  IMAD.MOV.U32 R54, RZ, RZ, R100 ;  /* 0x000000ffff367224 */ /* 0x002fe200078e0064 */
[----:B------:R-:W-:Y:S01]  /*6710*/  MOV R52, 0x6740 ;  /* 0x0000674000347802 */ /* 0x000fe20000000f00 */
[----:B------:R-:W-:Y:S02]  /*6720*/  IMAD.MOV.U32 R53, RZ, RZ, R101 ;  /* 0x000000ffff357224 */ /* 0x000fe400078e0065 */
[----:B0-----:R-:W-:Y:S05]  /*6730*/  CALL.REL.NOINC `($triton_poi_fused_cat_8$__internal_trig_reduction_slowpathd) ;  /* 0x0000291000007944 */ /* 0x001fea0003c00000 */
[----:B------:R-:W-:Y:S05]  /*6740*/  BSYNC B2 ;  /* 0x0000000000027941 */ /* 0x000fea0003800000 */
.L_x_131:
[----:B------:R0:W5:Y:S01]  /*6750*/  LDL R52, [R1] ;  /* 0x0000000001347983 */ /* 0x0001620000100800 */
[----:B------:R-:W-:Y:S05]  /*6760*/  BRA `(.L_x_130) ;  /* 0x0000002000007947 */ /* 0x000fea0003800000 */
.L_x_129:
[----:B------:R0:W1:Y:S01]  /*6770*/  DMUL R60, RZ, R100 ;  /* 0x00000064ff3c7228 */ /* 0x0000620000000000 */
[----:B------:R-:W-:-:S05]  /*6780*/  IMAD.MOV.U32 R52, RZ, RZ, RZ ;  /* 0x000000ffff347224 */ /* 0x000fca00078e00ff */
.L_x_130:
[----:B------:R-:W-:Y:S05]  /*6790*/  BSYNC B1 ;  /* 0x0000000000017941 */ /* 0x000fea0003800000 */
.L_x_128:
[----:B-----5:R-:W-:Y:S01]  /*67a0*/  LOP3.LUT P5, R3, R52, 0x1, RZ, 0xc0, !PT ;  /* 0x0000000134037812 */ /* 0x020fe200078ac0ff */
[----:B-1----:R-:W-:Y:S01]  /*67b0*/  IMAD.MOV.U32 R54, RZ, RZ, 0x8 ;  /* 0x00000008ff367424 */ /* 0x002fe200078e00ff */
[----:B------:R-:W2:Y:S03]  /*67c0*/  LDL.LU R116, [R1+0xb0] ;  /* 0x0000b00001747983 */ /* 0x000ea60000300800 */
[----:B------:R-:W-:Y:S01]  /*67d0*/  IMAD.SHL.U32 R3, R3, 0x8, RZ ;  /* 0x0000000803037824 */ /* 0x000fe200078e00ff */
[----:B------:R-:W3:Y:S03]  /*67e0*/  LDL.LU R115, [R1+0xac] ;  /* 0x0000ac0001737983 */ /* 0x000ee60000300800 */
[----:B------:R-:W-:Y:S01]  /*67f0*/  IMAD.WIDE.U32 R54, R3, R54, c[0x4][0x18] ;  /* 0x0100060003367625 */ /* 0x000fe200078e0036 */
[----:B------:R-:W4:Y:S04]  /*6800*/  LDL.LU R113, [R1+0xa8] ;  /* 0x0000a80001717983 */ /* 0x000f280000300800 */
[----:B------:R-:W2:Y:S04]  /*6810*/  LDG.E.64.CONSTANT R58, [R54.64+0x8] ;  /* 0x00000808363a7981 */ /* 0x000ea8000c1e9b00 */
[----:B------:R-:W3:Y:S04]  /*6820*/  LDG.E.64.CONSTANT R62, [R54.64+0x10] ;  /* 0x00001008363e7981 */ /* 0x000ee8000c1e9b00 */
[----:B------:R-:W4:Y:S04]  /*6830*/  LDG.E.64.CONSTANT R64, [R54.64+0x18] ;  /* 0x0000180836407981 */ /* 0x000f28000c1e9b00 */
[----:B------:R-:W4:Y:S04]  /*6840*/  LDG.E.64.CONSTANT R66, [R54.64+0x20] ;  /* 0x0000200836427981 */ /* 0x000f28000c1e9b00 */
[----:B------:R-:W4:Y:S04]  /*6850*/  LDG.E.64.CONSTANT R74, [R54.64+0x28] ;  /* 0x00002808364a7981 */ /* 0x000f28000c1e9b00 */
[----:B------:R-:W4:Y:S04]  /*6860*/  LDG.E.64.CONSTANT R78, [R54.64+0x30] ;  /* 0x00003008364e7981 */ /* 0x000f28000c1e9b00 */
[----:B------:R-:W4:Y:S01]  /*6870*/  LDL.LU R112, [R1+0xa4] ;  /* 0x0000a40001707983 */ /* 0x000f220000300800 */
[----:B------:R-:W-:-:S02]  /*6880*/  IMAD.MOV.U32 R80, RZ, RZ, 0x79785eba ;  /* 0x79785ebaff507424 */ /* 0x000fc400078e00ff */
[----:B------:R-:W-:Y:S01]  /*6890*/  IMAD.MOV.U32 R3, RZ, RZ, 0x3de5db65 ;  /* 0x3de5db65ff037424 */ /* 0x000fe200078e00ff */
[----:B------:R-:W4:Y:S01]  /*68a0*/  LDL.LU R53, [R1+0xa0] ;  /* 0x0000a00001357983 */ /* 0x000f220000300800 */
[----:B0-----:R-:W2:Y:S01]  /*68b0*/  DMUL R56, R60, R60 ;  /* 0x0000003c3c387228 */ /* 0x001ea20000000000 */
[----:B------:R-:W-:Y:S02]  /*68c0*/  FSEL R80, -R80, 4.2945490664224492434e-19, !P5 ;  /* 0x20fd816450507808 */ /* 0x000fe40006800100 */
[----:B------:R-:W-:Y:S02]  /*68d0*/  FSEL R81, R3, -0.082518599927425384521, !P5 ;  /* 0xbda8ff8303517808 */ /* 0x000fe40006800000 */
[----:B------:R-:W-:Y:S01]  /*68e0*/  ISETP.GT.AND P6, PT, R49, 0x2, P4 ;  /* 0x000000023100780c */ /* 0x000fe200027c4270 */
[----:B------:R-:W-:Y:S01]  /*68f0*/  IMAD.MOV.U32 R3, RZ, RZ, RZ ;  /* 0x000000ffff037224 */ /* 0x000fe200078e00ff */
[----:B------:R-:W-:-:S11]  /*6900*/  LOP3.LUT R46, R46, 0xfffffffd, RZ, 0xc0, !PT ;  /* 0xfffffffd2e2e7812 */ /* 0x000fd600078ec0ff */
[----:B------:R-:W-:Y:S01]  /*6910*/  @P6 LOP3.LUT R46, R46, 0x2, RZ, 0xfc, !PT ;  /* 0x000000022e2e6812 */ /* 0x000fe200078efcff */
[----:B------:R-:W4:Y:S03]  /*6920*/  @P6 LDG.E.EL R3, [R76.64+0x8] ;  /* 0x000008084c036981 */ /* 0x000f26000c2e1900 */
[----:B------:R-:W-:Y:S01]  /*6930*/  LOP3.LUT R46, R46, 0xfffffffe, RZ, 0xc0, !PT ;  /* 0xfffffffe2e2e7812 */ /* 0x000fe200078ec0ff */
[----:B--2---:R-:W3:-:S06]  /*6940*/  DFMA R58, R56, R80, R58 ;  /* 0x00000050383a722b */ /* 0x004ecc000000003a */
[----:B---3--:R-:W4:-:S06]  /*6950*/  DFMA R58, R56, R58, R62 ;  /* 0x0000003a383a722b */ /* 0x008f0c000000003e */
[----:B----4-:R-:W0:-:S06]  /*6960*/  DFMA R58, R56, R58, R64 ;  /* 0x0000003a383a722b */ /* 0x010e0c0000000040 */
[----:B0-----:R-:W0:-:S06]  /*6970*/  DFMA R58, R56, R58, R66 ;  /* 0x0000003a383a722b */ /* 0x001e0c0000000042 */
[----:B0-----:R-:W0:-:S06]  /*6980*/  DFMA R58, R56, R58, R74 ;  /* 0x0000003a383a722b */ /* 0x001e0c000000004a */
[----:B0-----:R-:W0:-:S06]  /*6990*/  DFMA R58, R56, R58, R78 ;  /* 0x0000003a383a722b */ /* 0x001e0c000000004e */
[----:B0-----:R-:W-:-:S04]  /*69a0*/  DFMA R60, R58, R60, R60 ;  /* 0x0000003c3a3c722b */ /* 0x001fc8000000003c */
[----:B------:R-:W0:Y:S01]  /*69b0*/  DFMA R56, R56, R58, 1 ;  /* 0x3ff000003838742b */ /* 0x000e22000000003a */
[----:B------:R-:W-:-:S09]  /*69c0*/  LOP3.LUT P6, RZ, R116, 0x2, RZ, 0xc0, !PT ;  /* 0x0000000274ff7812 */ /* 0x000fd200078cc0ff */
[----:B0-----:R-:W-:Y:S02]  /*69d0*/  FSEL R74, R60, R56, !P5 ;  /* 0x000000383c4a7208 */ /* 0x001fe40006800000 */
[----:B------:R-:W-:Y:S02]  /*69e0*/  FSEL R75, R61, R57, !P5 ;  /* 0x000000393d4b7208 */ /* 0x000fe40006800000 */
[----:B------:R-:W-:Y:S01]  /*69f0*/  ISETP.GT.AND P5, PT, R48, 0x2, P4 ;  /* 0x000000023000780c */ /* 0x000fe200027a4270 */
[----:B------:R-:W-:-:S12]  /*6a00*/  IMAD.MOV.U32 R56, RZ, RZ, RZ ;  /* 0x000000ffff387224 */ /* 0x000fd800078e00ff */
[----:B------:R-:W-:Y:S01]  /*6a10*/  @P5 LOP3.LUT R46, R46, 0x1, RZ, 0xfc, !PT ;  /* 0x000000012e2e5812 */ /* 0x000fe200078efcff */
[----:B------:R0:W2:Y:S01]  /*6a20*/  @P5 LDG.E.EL R56, [R76.64+0x8] ;  /* 0x000008084c385981 */ /* 0x0000a2000c2e1900 */
[----:B------:R-:W-:Y:S02]  /*6a30*/  LOP3.LUT P5, RZ, R34, 0x2, RZ, 0xc0, !PT ;  /* 0x0000000222ff7812 */ /* 0x000fe400078ac0ff */
[----:B------:R-:W-:-:S04]  /*6a40*/  LOP3.LUT R46, R46, 0xfffbffff, RZ, 0xc0, !PT ;  /* 0xfffbffff2e2e7812 */ /* 0x000fc800078ec0ff */
[----:B------:R-:W-:-:S04]  /*6a50*/  @P6 LOP3.LUT R46, R46, 0x40000, RZ, 0xfc, !PT ;  /* 0x000400002e2e6812 */ /* 0x000fc800078efcff */
[----:B------:R-:W-:-:S04]  /*6a60*/  LOP3.LUT R46, R46, 0xfffdffff, RZ, 0xc0, !PT ;  /* 0xfffdffff2e2e7812 */ /* 0x000fc800078ec0ff */
[----:B------:R-:W-:Y:S02]  /*6a70*/  @P5 LOP3.LUT R46, R46, 0x20000, RZ, 0xfc, !PT ;  /* 0x000200002e2e5812 */ /* 0x000fe400078efcff */
[----:B------:R-:W-:Y:S02]  /*6a80*/  LOP3.LUT P5, RZ, R32, 0x2, RZ, 0xc0, !PT ;  /* 0x0000000220ff7812 */ /* 0x000fe400078ac0ff */
[----:B------:R-:W3:Y:S01]  /*6a90*/  LDL.LU R32, [R1+0xb4] ;  /* 0x0000b40001207983 */ /* 0x000ee20000300800 */
[----:B------:R-:W-:Y:S02]  /*6aa0*/  LOP3.LUT P6, RZ, R33, 0x2, RZ, 0xc0, !PT ;  /* 0x0000000221ff7812 */ /* 0x000fe400078cc0ff */
[----:B------:R-:W-:-:S11]  /*6ab0*/  LOP3.LUT R46, R46, 0xfffeffff, RZ, 0xc0, !PT ;  /* 0xfffeffff2e2e7812 */ /* 0x000fd600078ec0ff */
[----:B------:R-:W-:Y:S02]  /*6ac0*/  @P6 LOP3.LUT R46, R46, 0x10000, RZ, 0xfc, !PT ;  /* 0x000100002e2e6812 */ /* 0x000fe400078efcff */
[----:B------:R-:W-:Y:S02]  /*6ad0*/  LOP3.LUT P6, RZ, R115, 0x2, RZ, 0xc0, !PT ;  /* 0x0000000273ff7812 */ /* 0x000fe400078cc0ff */
[----:B------:R-:W-:-:S04]  /*6ae0*/  LOP3.LUT R46, R46, 0xffff7fff, RZ, 0xc0, !PT ;  /* 0xffff7fff2e2e7812 */ /* 0x000fc800078ec0ff */
        /* <DEDUP_REMOVED lines=32> */
[----:B------:R-:W-:Y:S01]  /*6cf0*/  LOP3.LUT R46, R46, 0xffffffef, RZ, 0xc0, !PT ;  /* 0xffffffef2e2e7812 */ /* 0x000fe200078ec0ff */
[----:B------:R-:W1:Y:S03]  /*6d00*/  F2F.F64.F32 R54, R3 ;  /* 0x0000000300367310 */ /* 0x000e660000201800 */
[----:B------:R-:W-:Y:S02]  /*6d10*/  @P6 LOP3.LUT R46, R46, 0x10, RZ, 0xfc, !PT ;  /* 0x000000102e2e6812 */ /* 0x000fe400078efcff */
[----:B------:R-:W-:-:S02]  /*6d20*/  LOP3.LUT P6, RZ, R2, 0x2, RZ, 0xc0, !PT ;  /* 0x0000000202ff7812 */ /* 0x000fc400078cc0ff */
[----:B------:R-:W-:-:S04]  /*6d30*/  LOP3.LUT R46, R46, 0xfffffffb, RZ, 0xc0, !PT ;  /* 0xfffffffb2e2e7812 */ /* 0x000fc800078ec0ff */
[----:B------:R-:W-:Y:S02]  /*6d40*/  @P5 LOP3.LUT R46, R46, 0x4, RZ, 0xfc, !PT ;  /* 0x000000042e2e5812 */ /* 0x000fe400078efcff */
[----:B------:R-:W-:Y:S02]  /*6d50*/  LOP3.LUT P5, RZ, R52, 0x2, RZ, 0xc0, !PT ;  /* 0x0000000234ff7812 */ /* 0x000fe400078ac0ff */
[----:B------:R-:W-:Y:S01]  /*6d60*/  LOP3.LUT R46, R46, 0xffbfffff, RZ, 0xc0, !PT ;  /* 0xffbfffff2e2e7812 */ /* 0x000fe200078ec0ff */
[----:B-1----:R-:W1:-:S03]  /*6d70*/  DMUL R54, R54, R36 ;  /* 0x0000002436367228 */ /* 0x002e460000000000 */
[----:B------:R-:W-:-:S04]  /*6d80*/  @P6 LOP3.LUT R46, R46, 0x400000, RZ, 0xfc, !PT ;  /* 0x004000002e2e6812 */ /* 0x000fc800078efcff */
[----:B------:R-:W-:-:S04]  /*6d90*/  LOP3.LUT R46, R46, 0xffefffff, RZ, 0xc0, !PT ;  /* 0xffefffff2e2e7812 */ /* 0x000fc800078ec0ff */
[----:B------:R-:W-:Y:S02]  /*6da0*/  @P5 LOP3.LUT R46, R46, 0x100000, RZ, 0xfc, !PT ;  /* 0x001000002e2e5812 */ /* 0x000fe400078efcff */
[----:B-1----:R-:W-:Y:S02]  /*6db0*/  LOP3.LUT R3, R55, 0x7fffffff, RZ, 0xc0, !PT ;  /* 0x7fffffff37037812 */ /* 0x002fe400078ec0ff */
[----:B------:R-:W-:Y:S02]  /*6dc0*/  LOP3.LUT R46, R46, 0xfff7ffff, RZ, 0xc0, !PT ;  /* 0xfff7ffff2e2e7812 */ /* 0x000fe400078ec0ff */
[----:B------:R-:W-:Y:S01]  /*6dd0*/  ISETP.EQ.AND P5, PT, R3, 0x7ff00000, PT ;  /* 0x7ff000000300780c */ /* 0x000fe20003fa2270 */
[----:B------:R-:W-:Y:S01]  /*6de0*/  BSSY B1, `(.L_x_132) ;  /* 0x000002f000017945 */ /* 0x000fe20003800000 */
[----:B------:R1:W4:-:S04]  /*6df0*/  DFMA R36, R26, -1, RZ ;  /* 0xbff000001a24782b */ /* 0x00030800000000ff */
[----:B0-----:R1:W0:-:S04]  /*6e00*/  DFMA R76, R24, -1, RZ ;  /* 0xbff00000184c782b */ /* 0x00120800000000ff */
[----:B------:R1:W0:-:S04]  /*6e10*/  DFMA R78, R22, -1, RZ ;  /* 0xbff00000164e782b */ /* 0x00020800000000ff */
        /* <DEDUP_REMOVED lines=15> */
[----:B------:R1:W0:Y:S01]  /*6f10*/  DFMA R110, R74, -1, RZ ;  /* 0xbff000004a6e782b */ /* 0x00022200000000ff */
[----:B--2---:R-:W2:Y:S01]  /*6f20*/  F2F.F64.F32 R56, R56 ;  /* 0x0000003800387310 */ /* 0x004ea20000201800 */
[----:B---3--:R-:W-:-:S13]  /*6f30*/  LOP3.LUT P6, RZ, R32, 0x2, RZ, 0xc0, !PT ;  /* 0x0000000220ff7812 */ /* 0x008fda00078cc0ff */
[----:B------:R-:W-:Y:S02]  /*6f40*/  @P6 LOP3.LUT R46, R46, 0x80000, RZ, 0xfc, !PT ;  /* 0x000800002e2e6812 */ /* 0x000fe400078efcff */
[----:B------:R-:W-:Y:S01]  /*6f50*/  ISETP.NE.AND P6, PT, R54, RZ, PT ;  /* 0x000000ff3600720c */ /* 0x000fe20003fc5270 */
[----:B--2---:R1:W2:-:S12]  /*6f60*/  DMUL R38, R56, R38 ;  /* 0x0000002638267228 */ /* 0x0042980000000000 */
[----:B------:R-:W-:Y:S05]  /*6f70*/  @!P6 BRA P5, `(.L_x_133) ;  /* 0x000001300000e947 */ /* 0x000fea0002800000 */
[C---:B012-4-:R-:W0:Y:S01]  /*6f80*/  DMUL R2, R54.reuse, c[0x2][0x8] ;  /* 0x0080020036027a28 */ /* 0x057e220000000000 */
[----:B------:R-:W-:Y:S03]  /*6f90*/  BSSY B2, `(.L_x_134) ;  /* 0x000000f000027945 */ /* 0x000fe60003800000 */
[----:B------:R-:W-:Y:S02]  /*6fa0*/  DSETP.GE.AND P5, PT, |R54|, 2.14748364800000000000e+09, PT ;  /* 0x41e000003600742a */ /* 0x000fe40003fa6200 */
        /* <DEDUP_REMOVED lines=8> */
[----:B------:R-:W-:Y:S01]  /*7030*/  IMAD.MOV.U32 R53, RZ, RZ, R55 ;  /* 0x000000ffff357224 */ /* 0x000fe200078e0037 */
[----:B------:R-:W-:-:S03]  /*7040*/  MOV R52, 0x7060 ;  /* 0x0000706000347802 */ /* 0x000fc60000000f00 */
[----:B01----:R-:W-:Y:S05]  /*7050*/  CALL.REL.NOINC `($triton_poi_fused_cat_8$__internal_trig_reduction_slowpathd) ;  /* 0x00001ff000007944 */ /* 0x003fea0003c00000 */
[----:B------:R-:W-:Y:S05]  /*7060*/  BSYNC B3 ;  /* 0x0000000000037941 */ /* 0x000fea0003800000 */
.L_x_136:
[----:B------:R0:W5:Y:S02]  /*7070*/  LDL R0, [R1] ;  /* 0x0000000001007983 */ /* 0x0001640000100800 */
.L_x_135:
[----:B------:R-:W-:Y:S05]  /*7080*/  BSYNC B2 ;  /* 0x0000000000027941 */ /* 0x000fea0003800000 */
.L_x_134:
[----:B-1---5:R-:W-:Y:S01]  /*7090*/  IADD3 R0, R0, 0x1, RZ ;  /* 0x0000000100007810 */ /* 0x022fe20007ffe0ff */
[----:B------:R-:W-:Y:S05]  /*70a0*/  BRA `(.L_x_137) ;  /* 0x0000002000007947 */ /* 0x000fea0003800000 */
.L_x_133:
[----:B012-4-:R0:W1:Y:S01]  /*70b0*/  DMUL R60, RZ, R54 ;  /* 0x00000036ff3c7228 */ /* 0x0170620000000000 */
[----:B------:R-:W-:-:S05]  /*70c0*/  IMAD.MOV.U32 R0, RZ, RZ, 0x1 ;  /* 0x00000001ff007424 */ /* 0x000fca00078e00ff */
.L_x_137:
[----:B------:R-:W-:Y:S05]  /*70d0*/  BSYNC B1 ;  /* 0x0000000000017941 */ /* 0x000fea0003800000 */
.L_x_132:
[----:B------:R-:W-:Y:S02]  /*70e0*/  P2R R32, PR, RZ, 0x10 ;  /* 0x00000010ff207803 */ /* 0x000fe40000000000 */
[----:B------:R-:W-:Y:S02]  /*70f0*/  LOP3.LUT P4, RZ, R46, 0x20000, RZ, 0xc0, !PT ;  /* 0x000200002eff7812 */ /* 0x000fe4000788c0ff */
[----:B------:R-:W-:Y:S02]  /*7100*/  P2R R52, PR, RZ, 0x4 ;  /* 0x00000004ff347803 */ /* 0x000fe40000000000 */
[----:B------:R-:W-:-:S02]  /*7110*/  FSEL R2, R22, R78, !P4 ;  /* 0x0000004e16027208 */ /* 0x000fc40006000000 */
[----:B------:R-:W-:Y:S02]  /*7120*/  FSEL R3, R23, R79, !P4 ;  /* 0x0000004f17037208 */ /* 0x000fe40006000000 */
[C---:B------:R-:W-:Y:S02]  /*7130*/  LOP3.LUT P2, RZ, R46.reuse, 0x80000, RZ, 0xc0, !PT ;  /* 0x000800002eff7812 */ /* 0x040fe4000784c0ff */
[C---:B------:R-:W-:Y:S02]  /*7140*/  LOP3.LUT P4, RZ, R46.reuse, 0x200, RZ, 0xc0, !PT ;  /* 0x000002002eff7812 */ /* 0x040fe4000788c0ff */
[----:B------:R-:W-:Y:S02]  /*7150*/  P2R R33, PR, RZ, 0x8 ;  /* 0x00000008ff217803 */ /* 0x000fe40000000000 */
[C---:B------:R-:W-:Y:S02]  /*7160*/  LOP3.LUT P3, RZ, R46.reuse, 0x40000, RZ, 0xc0, !PT ;  /* 0x000400002eff7812 */ /* 0x040fe4000786c0ff */
[----:B------:R-:W-:-:S02]  /*7170*/  LOP3.LUT P5, RZ, R46, 0x10000, RZ, 0xc0, !PT ;  /* 0x000100002eff7812 */ /* 0x000fc400078ac0ff */
[----:B------:R-:W-:Y:S02]  /*7180*/  P2R R53, PR, RZ, 0x2 ;  /* 0x00000002ff357803 */ /* 0x000fe40000000000 */
[----:B------:R-:W-:Y:S02]  /*7190*/  FSEL R30, R26, R36, !P2 ;  /* 0x000000241a1e7208 */ /* 0x000fe40005000000 */
[----:B------:R-:W-:Y:S02]  /*71a0*/  LOP3.LUT P1, RZ, R46, 0x4000, RZ, 0xc0, !PT ;  /* 0x000040002eff7812 */ /* 0x000fe4000782c0ff */
[----:B------:R-:W-:Y:S02]  /*71b0*/  P2R R23, PR, RZ, 0x10 ;  /* 0x00000010ff177803 */ /* 0x000fe40000000000 */
[----:B0-----:R-:W-:Y:S02]  /*71c0*/  P2R R54, PR, RZ, 0x1 ;  /* 0x00000001ff367803 */ /* 0x001fe40000000000 */
[----:B------:R-:W-:-:S02]  /*71d0*/  FSEL R26, R27, R37, !P2 ;  /* 0x000000251b1a7208 */ /* 0x000fc40005000000 */
[----:B------:R-:W-:Y:S02]  /*71e0*/  LOP3.LUT P4, RZ, R46, 0x400, RZ, 0xc0, !PT ;  /* 0x000004002eff7812 */ /* 0x000fe4000788c0ff */
[----:B------:R-:W-:Y:S02]  /*71f0*/  FSEL R27, R24, R76, !P3 ;  /* 0x0000004c181b7208 */ /* 0x000fe40005800000 */
[----:B------:R-:W-:Y:S02]  /*7200*/  LOP3.LUT P0, RZ, R46, 0x2000, RZ, 0xc0, !PT ;  /* 0x000020002eff7812 */ /* 0x000fe4000780c0ff */
[----:B------:R-:W-:Y:S02]  /*7210*/  FSEL R24, R25, R77, !P3 ;  /* 0x0000004d19187208 */ /* 0x000fe40005800000 */
[----:B------:R-:W-:Y:S02]  /*7220*/  FSEL R20, R20, R80, !P5 ;  /* 0x0000005014147208 */ /* 0x000fe40006800000 */
[----:B------:R-:W-:-:S02]  /*7230*/  FSEL R21, R21, R81, !P5 ;  /* 0x0000005115157208 */ /* 0x000fc40006800000 */
[----:B------:R-:W-:Y:S02]  /*7240*/  LOP3.LUT P5, RZ, R46, 0x1000, RZ, 0xc0, !PT ;  /* 0x000010002eff7812 */ /* 0x000fe400078ac0ff */
[----:B------:R-:W-:Y:S02]  /*7250*/  FSEL R25, R16, R84, !P1 ;  /* 0x0000005410197208 */ /* 0x000fe40004800000 */
[----:B------:R-:W-:Y:S02]  /*7260*/  P2R R22, PR, RZ, 0x10 ;  /* 0x00000010ff167803 */ /* 0x000fe40000000000 */
[----:B------:R-:W-:Y:S02]  /*7270*/  FSEL R16, R17, R85, !P1 ;  /* 0x0000005511107208 */ /* 0x000fe40004800000 */
[----:B------:R-:W-:Y:S02]  /*7280*/  LOP3.LUT P4, RZ, R46, 0x800, RZ, 0xc0, !PT ;  /* 0x000008002eff7812 */ /* 0x000fe4000788c0ff */
[----:B------:R-:W-:-:S02]  /*7290*/  FSEL R17, R14, R86, !P0 ;  /* 0x000000560e117208 */ /* 0x000fc40004000000 */
[----:B------:R-:W-:Y:S02]  /*72a0*/  FSEL R14, R15, R87, !P0 ;  /* 0x000000570f0e7208 */ /* 0x000fe40004000000 */
[----:B------:R-:W-:Y:S02]  /*72b0*/  LOP3.LUT P3, RZ, R46, 0x100, RZ, 0xc0, !PT ;  /* 0x000001002eff7812 */ /* 0x000fe4000786c0ff */
[----:B------:R-:W-:Y:S02]  /*72c0*/  FSEL R15, R12, R88, !P5 ;  /* 0x000000580c0f7208 */ /* 0x000fe40006800000 */
[----:B------:R-:W-:Y:S02]  /*72d0*/  FSEL R12, R13, R89, !P5 ;  /* 0x000000590d0c7208 */ /* 0x000fe40006800000 */
[----:B------:R-:W-:Y:S02]  /*72e0*/  LOP3.LUT P5, RZ, R46, 0x4, RZ, 0xc0, !PT ;  /* 0x000000042eff7812 */ /* 0x000fe400078ac0ff */
[----:B------:R-:W-:-:S02]  /*72f0*/  FSEL R31, R10, R90, !P4 ;  /* 0x0000005a0a1f7208 */ /* 0x000fc40006000000 */
[----:B------:R-:W-:Y:S02]  /*7300*/  FSEL R10, R11, R91, !P4 ;  /* 0x0000005b0b0a7208 */ /* 0x000fe40006000000 */
[----:B------:R-:W-:Y:S02]  /*7310*/  FSEL R11, R4, R96, !P3 ;  /* 0x00000060040b7208 */ /* 0x000fe40005800000 */
[----:B------:R-:W-:Y:S02]  /*7320*/  FSEL R96, R5, R97, !P3 ;  /* 0x0000006105607208 */ /* 0x000fe40005800000 */
[----:B------:R-:W-:Y:S02]  /*7330*/  FSEL R4, R72, R106, !P5 ;  /* 0x0000006a48047208 */ /* 0x000fe40006800000 */
[----:B------:R-:W-:Y:S02]  /*7340*/  FSEL R5, R73, R107, !P5 ;  /* 0x0000006b49057208 */ /* 0x000fe40006800000 */
[----:B------:R-:W-:-:S02]  /*7350*/  LOP3.LUT P5, R13, R0, 0x1, RZ, 0xc0, !PT ;  /* 0x00000001000d7812 */ /* 0x000fc400078ac0ff */
[----:B------:R-:W-:Y:S01]  /*7360*/  ISETP.NE.AND P4, PT, R22, RZ, PT ;  /* 0x000000ff1600720c */ /* 0x000fe20003f85270 */
[----:B------:R-:W-:Y:S01]  /*7370*/  IMAD.MOV.U32 R22, RZ, RZ, 0x8 ;  /* 0x00000008ff167424 */ /* 0x000fe200078e00ff */
[----:B------:R-:W-:Y:S01]  /*7380*/  LOP3.LUT P2, RZ, R46, 0x80, RZ, 0xc0, !PT ;  /* 0x000000802eff7812 */ /* 0x000fe2000784c0ff */
[----:B------:R-:W-:Y:S01]  /*7390*/  IMAD.SHL.U32 R13, R13, 0x8, RZ ;  /* 0x000000080d0d7824 */ /* 0x000fe200078e00ff */
[----:B------:R-:W-:Y:S02]  /*73a0*/  FSEL R8, R8, R92, !P4 ;  /* 0x0000005c08087208 */ /* 0x000fe40006000000 */
[----:B------:R-:W-:Y:S02]  /*73b0*/  FSEL R9, R9, R93, !P4 ;  /* 0x0000005d09097208 */ /* 0x000fe40006000000 */
[----:B------:R-:W-:Y:S01]  /*73c0*/  ISETP.NE.AND P4, PT, R23, RZ, PT ;  /* 0x000000ff1700720c */ /* 0x000fe20003f85270 */
[----:B------:R-:W-:Y:S01]  /*73d0*/  IMAD.WIDE.U32 R22, R13, R22, c[0x4][0x18] ;  /* 0x010006000d167625 */ /* 0x000fe200078e0016 */
[----:B------:R-:W-:-:S02]  /*73e0*/  LOP3.LUT P1, RZ, R46, 0x40, RZ, 0xc0, !PT ;  /* 0x000000402eff7812 */ /* 0x000fc4000782c0ff */
[----:B------:R-:W-:Y:S02]  /*73f0*/  FSEL R34, R68, R98, !P2 ;  /* 0x0000006244227208 */ /* 0x000fe40005000000 */
[----:B------:R-:W2:Y:S01]  /*7400*/  LDG.E.64.CONSTANT R36, [R22.64+0x8] ;  /* 0x0000080816247981 */ /* 0x000ea2000c1e9b00 */
[----:B------:R-:W-:Y:S02]  /*7410*/  FSEL R68, R69, R99, !P2 ;  /* 0x0000006345447208 */ /* 0x000fe40005000000 */
[----:B------:R-:W-:Y:S01]  /*7420*/  FSEL R69, R28, R100, !P1 ;  /* 0x000000641c457208 */ /* 0x000fe20004800000 */
[----:B------:R-:W3:Y:S01]  /*7430*/  LDG.E.64.CONSTANT R56, [R22.64+0x20] ;  /* 0x0000200816387981 */ /* 0x000ee2000c1e9b00 */
[----:B------:R-:W-:Y:S02]  /*7440*/  FSEL R28, R29, R101, !P1 ;  /* 0x000000651d1c7208 */ /* 0x000fe40004800000 */
[----:B------:R-:W-:Y:S01]  /*7450*/  LOP3.LUT P0, RZ, R46, 0x20, RZ, 0xc0, !PT ;  /* 0x000000202eff7812 */ /* 0x000fe2000780c0ff */
[----:B------:R-:W4:Y:S01]  /*7460*/  LDG.E.64.CONSTANT R58, [R22.64+0x28] ;  /* 0x00002808163a7981 */ /* 0x000f22000c1e9b00 */
[----:B------:R-:W-:-:S02]  /*7470*/  ISETP.NE.AND P2, PT, R52, RZ, PT ;  /* 0x000000ff3400720c */ /* 0x000fc40003f45270 */
[----:B------:R-:W-:Y:S01]  /*7480*/  ISETP.NE.AND P1, PT, R53, RZ, PT ;  /* 0x000000ff3500720c */ /* 0x000fe20003f25270 */
[----:B------:R-:W5:Y:S01]  /*7490*/  LDG.E.64.CONSTANT R62, [R22.64+0x30] ;  /* 0x00003008163e7981 */ /* 0x000f62000c1e9b00 */
[----:B------:R-:W-:Y:S02]  /*74a0*/  FSEL R29, R40, R102, !P0 ;  /* 0x00000066281d7208 */ /* 0x000fe40004000000 */
[----:B------:R-:W-:Y:S01]  /*74b0*/  FSEL R40, R41, R103, !P0 ;  /* 0x0000006729287208 */ /* 0x000fe20004000000 */
[----:B------:R-:W3:Y:S01]  /*74c0*/  LDG.E.64.CONSTANT R52, [R22.64+0x10] ;  /* 0x0000100816347981 */ /* 0x000ee2000c1e9b00 */
[----:B------:R-:W-:Y:S01]  /*74d0*/  ISETP.NE.AND P0, PT, R54, RZ, PT ;  /* 0x000000ff3600720c */ /* 0x000fe20003f05270 */
[----:B------:R-:W-:Y:S01]  /*74e0*/  IMAD.MOV.U32 R64, RZ, RZ, 0x79785eba ;  /* 0x79785ebaff407424 */ /* 0x000fe200078e00ff */
[----:B------:R-:W-:Y:S01]  /*74f0*/  FSEL R6, R6, R94, !P4 ;  /* 0x0000005e06067208 */ /* 0x000fe20006000000 */
[----:B------:R-:W4:Y:S01]  /*7500*/  LDG.E.64.CONSTANT R54, [R22.64+0x18] ;  /* 0x0000180816367981 */ /* 0x000f22000c1e9b00 */
[----:B------:R-:W-:Y:S01]  /*7510*/  IMAD.MOV.U32 R13, RZ, RZ, 0x3de5db65 ;  /* 0x3de5db65ff0d7424 */ /* 0x000fe200078e00ff */
[----:B------:R-:W-:-:S02]  /*7520*/  FSEL R7, R7, R95, !P4 ;  /* 0x0000005f07077208 */ /* 0x000fc40006000000 */
[----:B------:R-:W-:Y:S02]  /*7530*/  ISETP.NE.AND P4, PT, R32, RZ, PT ;  /* 0x000000ff2000720c */ /* 0x000fe40003f85270 */
[----:B------:R-:W-:Y:S01]  /*7540*/  ISETP.NE.AND P3, PT, R33, RZ, PT ;  /* 0x000000ff2100720c */ /* 0x000fe20003f65270 */
[----:B-1----:R-:W2:Y:S01]  /*7550*/  DMUL R32, R60, R60 ;  /* 0x0000003c3c207228 */ /* 0x002ea20000000000 */
[----:B------:R-:W-:Y:S02]  /*7560*/  FSEL R64, -R64, 4.2945490664224492434e-19, !P5 ;  /* 0x20fd816440407808 */ /* 0x000fe40006800100 */
[----:B------:R-:W-:Y:S02]  /*7570*/  FSEL R65, R13, -0.082518599927425384521, !P5 ;  /* 0xbda8ff830d417808 */ /* 0x000fe40006800000 */
[----:B------:R-:W-:-:S04]  /*7580*/  LOP3.LUT P6, RZ, R46, 0x8000, RZ, 0xc0, !PT ;  /* 0x000080002eff7812 */ /* 0x000fc800078cc0ff */
[----:B------:R-:W-:Y:S02]  /*7590*/  FSEL R18, R18, R82, !P6 ;  /* 0x0000005212127208 */ /* 0x000fe40007000000 */
[----:B------:R-:W-:Y:S02]  /*75a0*/  FSEL R19, R19, R83, !P6 ;  /* 0x0000005313137208 */ /* 0x000fe40007000000 */
[----:B------:R-:W-:-:S04]  /*75b0*/  LOP3.LUT P6, RZ, R46, 0x10, RZ, 0xc0, !PT ;  /* 0x000000102eff7812 */ /* 0x000fc800078cc0ff */
[----:B------:R-:W-:Y:S02]  /*75c0*/  FSEL R41, R42, R104, !P6 ;  /* 0x000000682a297208 */ /* 0x000fe40007000000 */
[----:B------:R-:W-:Y:S02]  /*75d0*/  FSEL R42, R43, R105, !P6 ;  /* 0x000000692b2a7208 */ /* 0x000fe40007000000 */
[----:B------:R-:W-:-:S04]  /*75e0*/  LOP3.LUT P6, RZ, R46, 0x100000, RZ, 0xc0, !PT ;  /* 0x001000002eff7812 */ /* 0x000fc800078cc0ff */
[----:B------:R-:W-:Y:S02]  /*75f0*/  FSEL R13, R74, R110, !P6 ;  /* 0x0000006e4a0d7208 */ /* 0x000fe40007000000 */
[----:B------:R-:W-:Y:S02]  /*7600*/  FSEL R74, R75, R111, !P6 ;  /* 0x0000006f4b4a7208 */ /* 0x000fe40007000000 */
[----:B------:R-:W-:Y:S01]  /*7610*/  ISETP.NE.AND P6, PT, R38, RZ, PT ;  /* 0x000000ff2600720c */ /* 0x000fe20003fc5270 */
[----:B------:R-:W-:Y:S01]  /*7620*/  BSSY B1, `(.L_x_138) ;  /* 0x000002b000017945 */ /* 0x000fe20003800000 */
[----:B--2---:R-:W3:-:S06]  /*7630*/  DFMA R36, R32, R64, R36 ;  /* 0x000000402024722b */ /* 0x004ecc0000000024 */
[----:B---3--:R-:W4:-:S06]  /*7640*/  DFMA R36, R32, R36, R52 ;  /* 0x000000242024722b */ /* 0x008f0c0000000034 */
[----:B----4-:R-:W0:-:S06]  /*7650*/  DFMA R36, R32, R36, R54 ;  /* 0x000000242024722b */ /* 0x010e0c0000000036 */
[----:B0-----:R-:W0:-:S06]  /*7660*/  DFMA R36, R32, R36, R56 ;  /* 0x000000242024722b */ /* 0x001e0c0000000038 */
[----:B0-----:R-:W5:-:S06]  /*7670*/  DFMA R36, R32, R36, R58 ;  /* 0x000000242024722b */ /* 0x001f4c000000003a */
[----:B-----5:R-:W0:-:S06]  /*7680*/  DFMA R36, R32, R36, R62 ;  /* 0x000000242024722b */ /* 0x020e0c000000003e */
[----:B0-----:R-:W-:-:S04]  /*7690*/  DFMA R60, R36, R60, R60 ;  /* 0x0000003c243c722b */ /* 0x001fc8000000003c */
[----:B------:R-:W0:-:S10]  /*76a0*/  DFMA R32, R32, R36, 1 ;  /* 0x3ff000002020742b */ /* 0x000e140000000024 */
[----:B0-----:R-:W-:Y:S02]  /*76b0*/  FSEL R32, R60, R32, !P5 ;  /* 0x000000203c207208 */ /* 0x001fe40006800000 */
[----:B------:R-:W-:Y:S02]  /*76c0*/  FSEL R33, R61, R33, !P5 ;  /* 0x000000213d217208 */ /* 0x000fe40006800000 */
[----:B------:R-:W-:-:S04]  /*76d0*/  LOP3.LUT P5, RZ, R46, 0x400000, RZ, 0xc0, !PT ;  /* 0x004000002eff7812 */ /* 0x000fc800078ac0ff */
[----:B------:R-:W0:Y:S01]  /*76e0*/  DFMA R22, R32, -1, RZ ;  /* 0xbff000002016782b */ /* 0x000e2200000000ff */
[----:B------:R-:W-:Y:S02]  /*76f0*/  FSEL R36, R70, R108, !P5 ;  /* 0x0000006c46247208 */ /* 0x000fe40006800000 */
[----:B------:R-:W-:Y:S02]  /*7700*/  FSEL R43, R71, R109, !P5 ;  /* 0x0000006d472b7208 */ /* 0x000fe40006800000 */
[----:B------:R-:W-:Y:S02]  /*7710*/  LOP3.LUT P5, RZ, R0, 0x2, RZ, 0xc0, !PT ;  /* 0x0000000200ff7812 */ /* 0x000fe400078ac0ff */
[----:B------:R-:W-:-:S03]  /*7720*/  LOP3.LUT R0, R39, 0x7fffffff, RZ, 0xc0, !PT ;  /* 0x7fffffff27007812 */ /* 0x000fc600078ec0ff */
[----:B0-----:R-:W-:Y:S02]  /*7730*/  FSEL R46, R32, R22, !P5 ;  /* 0x00000016202e7208 */ /* 0x001fe40006800000 */
[----:B------:R-:W-:Y:S02]  /*7740*/  FSEL R37, R33, R23, !P5 ;  /* 0x0000001721257208 */ /* 0x000fe40006800000 */
[----:B------:R-:W-:-:S13]  /*7750*/  ISETP.EQ.AND P5, PT, R0, 0x7ff00000, PT ;  /* 0x7ff000000000780c */ /* 0x000fda0003fa2270 */
[----:B------:R-:W-:Y:S05]  /*7760*/  @!P6 BRA P5, `(.L_x_139) ;  /* 0x000001400000e947 */ /* 0x000fea0002800000 */
[C---:B------:R-:W0:Y:S01]  /*7770*/  DMUL R22, R38.reuse, c[0x2][0x8] ;  /* 0x0080020026167a28 */ /* 0x040e220000000000 */
        /* <DEDUP_REMOVED lines=11> */
[----:B------:R-:W-:Y:S01]  /*7830*/  MOV R52, 0x7860 ;  /* 0x0000786000347802 */ /* 0x000fe20000000f00 */
[----:B------:R-:W-:Y:S02]  /*7840*/  IMAD.MOV.U32 R53, RZ, RZ, R39 ;  /* 0x000000ffff357224 */ /* 0x000fe400078e0027 */
[----:B01----:R-:W-:Y:S05]  /*7850*/  CALL.REL.NOINC `($triton_poi_fused_cat_8$__internal_trig_reduction_slowpathd) ;  /* 0x000017f000007944 */ /* 0x003fea0003c00000 */
[----:B------:R-:W-:Y:S05]  /*7860*/  BSYNC B3 ;  /* 0x0000000000037941 */ /* 0x000fea0003800000 */
.L_x_142:
[----:B------:R0:W5:Y:S02]  /*7870*/  LDL R0, [R1] ;  /* 0x0000000001007983 */ /* 0x0001640000100800 */
.L_x_141:
[----:B------:R-:W-:Y:S05]  /*7880*/  BSYNC B2 ;  /* 0x0000000000027941 */ /* 0x000fea0003800000 */
.L_x_140:
[----:B-1---5:R-:W-:Y:S01]  /*7890*/  IADD3 R0, R0, 0x1, RZ ;  /* 0x0000000100007810 */ /* 0x022fe20007ffe0ff */
[----:B------:R-:W-:Y:S05]  /*78a0*/  BRA `(.L_x_143) ;  /* 0x0000002000007947 */ /* 0x000fea0003800000 */
.L_x_139:
[----:B------:R0:W1:Y:S01]  /*78b0*/  DMUL R60, RZ, R38 ;  /* 0x00000026ff3c7228 */ /* 0x0000620000000000 */
[----:B------:R-:W-:-:S05]  /*78c0*/  IMAD.MOV.U32 R0, RZ, RZ, 0x1 ;  /* 0x00000001ff007424 */ /* 0x000fca00078e00ff */
.L_x_143:
[----:B------:R-:W-:Y:S05]  /*78d0*/  BSYNC B1 ;  /* 0x0000000000017941 */ /* 0x000fea0003800000 */
.L_x_138:
[C---:B------:R-:W-:Y:S02]  /*78e0*/  ISETP.NE.AND P6, PT, R49.reuse, 0x2, PT ;  /* 0x000000023100780c */ /* 0x040fe40003fc5270 */
[----:B------:R-:W-:Y:S02]  /*78f0*/  P2R R23, PR, RZ, 0x2 ;  /* 0x00000002ff177803 */ /* 0x000fe40000000000 */
[----:B------:R-:W-:-:S02]  /*7900*/  ISETP.EQ.AND P1, PT, R49, 0x2, !P3 ;  /* 0x000000023100780c */ /* 0x000fc40005f22270 */
[----:B------:R-:W-:Y:S02]  /*7910*/  LOP3.LUT P5, RZ, R47, 0x40, RZ, 0xc0, !PT ;  /* 0x000000402fff7812 */ /* 0x000fe400078ac0ff */
[----:B------:R-:W-:Y:S02]  /*7920*/  P2R R22, PR, RZ, 0x4 ;  /* 0x00000004ff167803 */ /* 0x000fe40000000000 */
[----:B------:R-:W-:Y:S02]  /*7930*/  ISETP.GT.AND P2, PT, R49, 0x2, !P3 ;  /* 0x000000023100780c */ /* 0x000fe40005f44270 */
[----:B------:R-:W-:Y:S02]  /*7940*/  FSEL R56, R6, RZ, P1 ;  /* 0x000000ff06387208 */ /* 0x000fe40000800000 */
[----:B------:R-:W-:Y:S01]  /*7950*/  FSEL R57, R7, RZ, P1 ;  /* 0x000000ff07397208 */ /* 0x000fe20000800000 */
[----:B------:R-:W-:Y:S01]  /*7960*/  IMAD.MOV.U32 R7, RZ, RZ, 0x8 ;  /* 0x00000008ff077424 */ /* 0x000fe200078e00ff */
[----:B------:R-:W-:-:S02]  /*7970*/  ISETP.EQ.AND P1, PT, R49, 0x2, P4 ;  /* 0x000000023100780c */ /* 0x000fc40002722270 */
[----:B------:R-:W-:Y:S02]  /*7980*/  FSEL R54, R20, RZ, P5 ;  /* 0x000000ff14367208 */ /* 0x000fe40002800000 */
[----:B------:R-:W-:Y:S02]  /*7990*/  FSEL R55, R21, RZ, P5 ;  /* 0x000000ff15377208 */ /* 0x000fe40002800000 */
[----:B------:R-:W-:Y:S02]  /*79a0*/  ISETP.GT.AND P5, PT, R49, 0x2, P4 ;  /* 0x000000023100780c */ /* 0x000fe400027a4270 */
[----:B------:R-:W-:Y:S02]  /*79b0*/  @P6 FSEL R56, R34, RZ, P2 ;  /* 0x000000ff22386208 */ /* 0x000fe40001000000 */
[----:B------:R-:W-:Y:S02]  /*79c0*/  FSEL R34, R36, RZ, P1 ;  /* 0x000000ff24227208 */ /* 0x000fe40000800000 */
[----:B------:R-:W-:-:S02]  /*79d0*/  FSEL R43, R43, RZ, P1 ;  /* 0x000000ff2b2b7208 */ /* 0x000fc40000800000 */
[----:B------:R-:W-:Y:S02]  /*79e0*/  @P6 FSEL R34, R46, RZ, P5 ;  /* 0x000000ff2e226208 */ /* 0x000fe40002800000 */
[----:B------:R-:W-:Y:S02]  /*79f0*/  @P6 FSEL R43, R37, RZ, P5 ;  /* 0x000000ff252b6208 */ /* 0x000fe40002800000 */
[----:B------:R-:W-:Y:S02]  /*7a00*/  LOP3.LUT P5, R6, R0, 0x1, RZ, 0xc0, !PT ;  /* 0x0000000100067812 */ /* 0x000fe400078ac0ff */
[----:B------:R-:W-:Y:S02]  /*7a10*/  @P6 FSEL R57, R68, RZ, P2 ;  /* 0x000000ff44396208 */ /* 0x000fe40001000000 */
[----:B------:R-:W-:Y:S01]  /*7a20*/  ISETP.NE.AND P2, PT, R22, RZ, PT ;  /* 0x000000ff1600720c */ /* 0x000fe20003f45270 */
[----:B------:R-:W-:Y:S01]  /*7a30*/  IMAD.SHL.U32 R6, R6, 0x8, RZ ;  /* 0x0000000806067824 */ /* 0x000fe200078e00ff */
[----:B------:R-:W-:-:S02]  /*7a40*/  ISETP.NE.AND P1, PT, R23, RZ, PT ;  /* 0x000000ff1700720c */ /* 0x000fc40003f25270 */
[----:B------:R-:W-:Y:S01]  /*7a50*/  P2R R58, PR, RZ, 0x1 ;  /* 0x00000001ff3a7803 */ /* 0x000fe20000000000 */
[----:B------:R-:W-:Y:S01]  /*7a60*/  IMAD.WIDE.U32 R6, R6, R7, c[0x4][0x18] ;  /* 0x0100060006067625 */ /* 0x000fe200078e0007 */
[----:B------:R-:W-:-:S04]  /*7a70*/  LOP3.LUT P0, RZ, R47, 0x10, RZ, 0xc0, !PT ;  /* 0x000000102fff7812 */ /* 0x000fc8000780c0ff */
[----:B------:R-:W2:Y:S01]  /*7a80*/  LDG.E.64.CONSTANT R22, [R6.64+0x8] ;  /* 0x0000080806167981 */ /* 0x000ea2000c1e9b00 */
[----:B------:R-:W-:Y:S02]  /*7a90*/  @P6 FSEL R54, R25, RZ, P0 ;  /* 0x000000ff19366208 */ /* 0x000fe40000000000 */
[----:B------:R-:W-:Y:S01]  /*7aa0*/  @P6 FSEL R55, R16, RZ, P0 ;  /* 0x000000ff10376208 */ /* 0x000fe20000000000 */
[----:B------:R-:W3:Y:S01]  /*7ab0*/  LDG.E.64.CONSTANT R32, [R6.64+0x10] ;  /* 0x0000100806207981 */ /* 0x000ee2000c1e9b00 */
[----:B------:R-:W-:-:S03]  /*7ac0*/  LOP3.LUT P6, RZ, R47, 0x20, RZ, 0xc0, !PT ;  /* 0x000000202fff7812 */ /* 0x000fc600078cc0ff */
[----:B------:R-:W4:Y:S04]  /*7ad0*/  LDG.E.64.CONSTANT R36, [R6.64+0x18] ;  /* 0x0000180806247981 */ /* 0x000f28000c1e9b00 */
[----:B0-----:R-:W5:Y:S04]  /*7ae0*/  LDG.E.64.CONSTANT R38, [R6.64+0x20] ;  /* 0x0000200806267981 */ /* 0x001f68000c1e9b00 */
[----:B------:R-:W5:Y:S04]  /*7af0*/  LDG.E.64.CONSTANT R44, [R6.64+0x28] ;  /* 0x00002808062c7981 */ /* 0x000f68000c1e9b00 */
[----:B------:R-:W5:Y:S01]  /*7b00*/  LDG.E.64.CONSTANT R46, [R6.64+0x30] ;  /* 0x00003008062e7981 */ /* 0x000f62000c1e9b00 */
[----:B------:R-:W-:-:S02]  /*7b10*/  IMAD.MOV.U32 R52, RZ, RZ, 0x79785eba ;  /* 0x79785ebaff347424 */ /* 0x000fc400078e00ff */
[----:B------:R-:W-:Y:S01]  /*7b20*/  IMAD.MOV.U32 R16, RZ, RZ, 0x3de5db65 ;  /* 0x3de5db65ff107424 */ /* 0x000fe200078e00ff */
[----:B-1----:R-:W2:Y:S02]  /*7b30*/  DMUL R20, R60, R60 ;  /* 0x0000003c3c147228 */ /* 0x002ea40000000000 */
[----:B------:R-:W-:Y:S02]  /*7b40*/  FSEL R52, -R52, 4.2945490664224492434e-19, !P5 ;  /* 0x20fd816434347808 */ /* 0x000fe40006800100 */
[----:B------:R-:W-:Y:S02]  /*7b50*/  FSEL R53, R16, -0.082518599927425384521, !P5 ;  /* 0xbda8ff8310357808 */ /* 0x000fe40006800000 */
[----:B------:R-:W-:Y:S01]  /*7b60*/  ISETP.GT.AND P0, PT, R48, 0x2, !P3 ;  /* 0x000000023000780c */ /* 0x000fe20005f04270 */
[----:B------:R-:W-:-:S04]  /*7b70*/  DADD R8, RZ, -R8 ;  /* 0x00000000ff087229 */ /* 0x000fc80000000808 */
[----:B------:R-:W-:-:S04]  /*7b80*/  DADD R2, RZ, -R2 ;  /* 0x00000000ff027229 */ /* 0x000fc80000000802 */
[----:B------:R-:W-:-:S04]  /*7b90*/  DADD R4, RZ, -R4 ;  /* 0x00000000ff047229 */ /* 0x000fc80000000804 */
[----:B--2---:R-:W3:-:S06]  /*7ba0*/  DFMA R22, R20, R52, R22 ;  /* 0x000000341416722b */ /* 0x004ecc0000000016 */
[----:B---3--:R-:W4:-:S06]  /*7bb0*/  DFMA R22, R20, R22, R32 ;  /* 0x000000161416722b */ /* 0x008f0c0000000020 */
[----:B----4-:R-:W5:-:S06]  /*7bc0*/  DFMA R22, R20, R22, R36 ;  /* 0x000000161416722b */ /* 0x010f4c0000000024 */
[----:B-----5:R-:W0:-:S06]  /*7bd0*/  DFMA R22, R20, R22, R38 ;  /* 0x000000161416722b */ /* 0x020e0c0000000026 */
[----:B0-----:R-:W0:-:S06]  /*7be0*/  DFMA R22, R20, R22, R44 ;  /* 0x000000161416722b */ /* 0x001e0c000000002c */
[----:B0-----:R-:W0:-:S06]  /*7bf0*/  DFMA R22, R20, R22, R46 ;  /* 0x000000161416722b */ /* 0x001e0c000000002e */
[----:B0-----:R-:W-:-:S04]  /*7c00*/  DFMA R60, R22, R60, R60 ;  /* 0x0000003c163c722b */ /* 0x001fc8000000003c */
[----:B------:R-:W0:-:S10]  /*7c10*/  DFMA R20, R20, R22, 1 ;  /* 0x3ff000001414742b */ /* 0x000e140000000016 */
[----:B0-----:R-:W-:Y:S02]  /*7c20*/  FSEL R20, R60, R20, !P5 ;  /* 0x000000143c147208 */ /* 0x001fe40006800000 */
[----:B------:R-:W-:Y:S02]  /*7c30*/  FSEL R21, R61, R21, !P5 ;  /* 0x000000153d157208 */ /* 0x000fe40006800000 */
[----:B------:R-:W-:-:S04]  /*7c40*/  ISETP.LT.U32.AND P5, PT, R35, 0x15, P2 ;  /* 0x000000152300780c */ /* 0x000fc800017a1070 */
[----:B------:R-:W0:Y:S01]  /*7c50*/  DFMA R6, R20, -1, RZ ;  /* 0xbff000001406782b */ /* 0x000e2200000000ff */
[----:B------:R-:W-:Y:S02]  /*7c60*/  FSEL R11, R11, RZ, P5 ;  /* 0x000000ff0b0b7208 */ /* 0x000fe40002800000 */
[----:B------:R-:W-:Y:S02]  /*7c70*/  FSEL R96, R96, RZ, P5 ;  /* 0x000000ff60607208 */ /* 0x000fe40002800000 */
[----:B------:R-:W-:Y:S02]  /*7c80*/  LOP3.LUT P5, RZ, R0, 0x2, RZ, 0xc0, !PT ;  /* 0x0000000200ff7812 */ /* 0x000fe400078ac0ff */
[----:B------:R-:W-:Y:S02]  /*7c90*/  @!P2 FSEL R11, R69, RZ, P0 ;  /* 0x000000ff450ba208 */ /* 0x000fe40000000000 */
[----:B------:R-:W-:Y:S02]  /*7ca0*/  @!P2 FSEL R96, R28, RZ, P0 ;  /* 0x000000ff1c60a208 */ /* 0x000fe40000000000 */
[----:B------:R-:W-:-:S02]  /*7cb0*/  ISETP.LT.AND P0, PT, R50, 0x6, P2 ;  /* 0x000000063200780c */ /* 0x000fc40001701270 */
[----:B0-----:R-:W-:Y:S02]  /*7cc0*/  FSEL R0, R20, R6, !P5 ;  /* 0x0000000614007208 */ /* 0x001fe40006800000 */
[----:B------:R-:W-:Y:S02]  /*7cd0*/  FSEL R6, R21, R7, !P5 ;  /* 0x0000000715067208 */ /* 0x000fe40006800000 */
[----:B------:R-:W-:Y:S02]  /*7ce0*/  ISETP.GT.AND P5, PT, R50, 0x1a, P2 ;  /* 0x0000001a3200780c */ /* 0x000fe400017a4270 */
[----:B------:R-:W-:Y:S02]  /*7cf0*/  FSEL R18, R18, RZ, P0 ;  /* 0x000000ff12127208 */ /* 0x000fe40000000000 */
[----:B------:R-:W-:Y:S02]  /*7d00*/  FSEL R19, R19, RZ, P0 ;  /* 0x000000ff13137208 */ /* 0x000fe40000000000 */
[----:B------:R-:W-:-:S02]  /*7d10*/  ISETP.GT.AND P0, PT, R48, 0x2, P4 ;  /* 0x000000023000780c */ /* 0x000fc40002704270 */
[----:B------:R-:W-:Y:S02]  /*7d20*/  @!P2 FSEL R18, R17, RZ, P6 ;  /* 0x000000ff1112a208 */ /* 0x000fe40003000000 */
[----:B------:R-:W-:Y:S02]  /*7d30*/  @!P2 FSEL R19, R14, RZ, P6 ;  /* 0x000000ff0e13a208 */ /* 0x000fe40003000000 */
[----:B------:R-:W-:Y:S02]  /*7d40*/  ISETP.LT.U32.AND P6, PT, R35, 0x15, P1 ;  /* 0x000000152300780c */ /* 0x000fe40000fc1070 */
[----:B------:R-:W-:Y:S02]  /*7d50*/  FSEL R13, R13, RZ, P5 ;  /* 0x000000ff0d0d7208 */ /* 0x000fe40002800000 */
[----:B------:R-:W-:Y:S02]  /*7d60*/  FSEL R74, R74, RZ, P5 ;  /* 0x000000ff4a4a7208 */ /* 0x000fe40002800000 */
[----:B------:R-:W-:-:S02]  /*7d70*/  @!P2 FSEL R13, R0, RZ, P0 ;  /* 0x000000ff000da208 */ /* 0x000fc40000000000 */
[----:B------:R-:W-:Y:S02]  /*7d80*/  @!P2 FSEL R74, R6, RZ, P0 ;  /* 0x000000ff064aa208 */ /* 0x000fe40000000000 */
[----:B------:R-:W-:Y:S02]  /*7d90*/  ISETP.LT.AND P0, PT, R50, 0x6, P1 ;  /* 0x000000063200780c */ /* 0x000fe40000f01270 */
[----:B------:R-:W-:Y:S02]  /*7da0*/  @P1 FSEL R11, R8, RZ, P6 ;  /* 0x000000ff080b1208 */ /* 0x000fe40003000000 */
[----:B------:R-:W-:Y:S02]  /*7db0*/  @P1 FSEL R96, R9, RZ, P6 ;  /* 0x000000ff09601208 */ /* 0x000fe40003000000 */
[----:B------:R-:W-:Y:S02]  /*7dc0*/  ISETP.GE.AND P6, PT, R49, 0x1, PT ;  /* 0x000000013100780c */ /* 0x000fe40003fc6270 */
[----:B------:R-:W-:-:S02]  /*7dd0*/  @P1 FSEL R18, R2, RZ, P0 ;  /* 0x000000ff02121208 */ /* 0x000fc40000000000 */
[----:B------:R-:W-:Y:S02]  /*7de0*/  @P1 FSEL R19, R3, RZ, P0 ;  /* 0x000000ff03131208 */ /* 0x000fe40000000000 */
[----:B------:R-:W-:Y:S02]  /*7df0*/  ISETP.GT.AND P0, PT, R50, 0x1a, P1 ;  /* 0x0000001a3200780c */ /* 0x000fe40000f04270 */
[----:B------:R-:W-:Y:S02]  /*7e00*/  ISETP.GE.AND P5, PT, R48, 0x1, PT ;  /* 0x000000013000780c */ /* 0x000fe40003fa6270 */
[----:B------:R-:W-:Y:S02]  /*7e10*/  @P1 FSEL R13, R4, RZ, P0 ;  /* 0x000000ff040d1208 */ /* 0x000fe40000000000 */
[----:B------:R-:W-:Y:S02]  /*7e20*/  @P1 FSEL R74, R5, RZ, P0 ;  /* 0x000000ff054a1208 */ /* 0x000fe40000000000 */
[----:B------:R-:W-:-:S02]  /*7e30*/  ISETP.LT.AND P0, PT, R49, 0x1, P4 ;  /* 0x000000013100780c */ /* 0x000fc40002701270 */
[----:B------:R-:W-:Y:S02]  /*7e40*/  ISETP.LT.AND P1, PT, R48, 0x1, P4 ;  /* 0x000000013000780c */ /* 0x000fe40002721270 */
[----:B------:R-:W-:Y:S02]  /*7e50*/  @!P6 FSEL R34, R29, RZ, P0 ;  /* 0x000000ff1d22e208 */ /* 0x000fe40000000000 */
[----:B------:R-:W-:Y:S02]  /*7e60*/  @!P6 FSEL R43, R40, RZ, P0 ;  /* 0x000000ff282be208 */ /* 0x000fe40000000000 */
[----:B------:R-:W-:Y:S01]  /*7e70*/  @!P5 FSEL R13, R41, RZ, P1 ;  /* 0x000000ff290dd208 */ /* 0x000fe20000800000 */
[----:B------:R-:W-:Y:S01]  /*7e80*/  IMAD.MOV.U32 R2, RZ, RZ, R34 ;  /* 0x000000ffff027224 */ /* 0x000fe200078e0022 */
[----:B------:R-:W-:Y:S01]  /*7e90*/  @!P5 FSEL R74, R42, RZ, P1 ;  /* 0x000000ff2a4ad208 */ /* 0x000fe20000800000 */
[----:B------:R-:W-:Y:S01]  /*7ea0*/  IMAD.MOV.U32 R3, RZ, RZ, R43 ;  /* 0x000000ffff037224 */ /* 0x000fe200078e002b */
[----:B------:R-:W-:-:S03]  /*7eb0*/  ISETP.LT.AND P2, PT, R49, 0x1, !P3 ;  /* 0x000000013100780c */ /* 0x000fc60005f41270 */
[----:B------:R0:W-:Y:S01]  /*7ec0*/  F2F.F32.F64 R0, R2 ;  /* 0x0000000200007310 */ /* 0x0001e20000301000 */
[----:B------:R-:W-:Y:S02]  /*7ed0*/  @!P6 FSEL R56, R15, RZ, P2 ;  /* 0x000000ff0f38e208 */ /* 0x000fe40001000000 */
[----:B------:R-:W-:Y:S02]  /*7ee0*/  @!P6 FSEL R57, R12, RZ, P2 ;  /* 0x000000ff0c39e208 */ /* 0x000fe40001000000 */
[----:B------:R-:W-:Y:S01]  /*7ef0*/  ISETP.LT.AND P2, PT, R48, 0x1, !P3 ;  /* 0x000000013000780c */ /* 0x000fe20005f41270 */
[----:B0-----:R-:W-:Y:S02]  /*7f00*/  IMAD.MOV.U32 R2, RZ, RZ, R13 ;  /* 0x000000ffff027224 */ /* 0x001fe400078e000d */
[----:B------:R-:W-:Y:S01]  /*7f10*/  IMAD.MOV.U32 R3, RZ, RZ, R74 ;  /* 0x000000ffff037224 */ /* 0x000fe200078e004a */
[----:B------:R-:W-:Y:S02]  /*7f20*/  @!P5 FSEL R11, R31, RZ, P2 ;  /* 0x000000ff1f0bd208 */ /* 0x000fe40001000000 */
[----:B------:R-:W-:Y:S01]  /*7f30*/  @!P5 FSEL R96, R10, RZ, P2 ;  /* 0x000000ff0a60d208 */ /* 0x000fe20001000000 */
[----:B------:R0:W-:Y:S01]  /*7f40*/  F2F.F32.F64 R6, R2 ;  /* 0x0000000200067310 */ /* 0x0001e20000301000 */
[----:B------:R-:W-:Y:S01]  /*7f50*/  ISETP.NE.AND P0, PT, R58, RZ, PT ;  /* 0x000000ff3a00720c */ /* 0x000fe20003f05270 */
[----:B0-----:R-:W-:-:S02]  /*7f60*/  IMAD.MOV.U32 R2, RZ, RZ, R56 ;  /* 0x000000ffff027224 */ /* 0x001fc400078e0038 */
[----:B------:R-:W-:-:S04]  /*7f70*/  IMAD.MOV.U32 R3, RZ, RZ, R57 ;  /* 0x000000ffff037224 */ /* 0x000fc800078e0039 */
[----:B------:R0:W1:Y:S01]  /*7f80*/  F2F.F32.F64 R8, R2 ;  /* 0x0000000200087310 */ /* 0x0000620000301000 */
[----:B------:R-:W-:Y:S01]  /*7f90*/  ISETP.LT.AND P2, PT, R49, 0x1, !P0 ;  /* 0x000000013100780c */ /* 0x000fe20004741270 */
[----:B0-----:R-:W-:Y:S02]  /*7fa0*/  IMAD.MOV.U32 R2, RZ, RZ, R11 ;  /* 0x000000ffff027224 */ /* 0x001fe400078e000b */
[----:B------:R-:W-:-:S04]  /*7fb0*/  IMAD.MOV.U32 R3, RZ, RZ, R96 ;  /* 0x000000ffff037224 */ /* 0x000fc800078e0060 */
[----:B------:R-:W0:Y:S01]  /*7fc0*/  F2F.F32.F64 R9, R2 ;  /* 0x0000000200097310 */ /* 0x000e220000301000 */
[----:B------:R-:W-:Y:S02]  /*7fd0*/  @!P6 FSEL R54, R30, RZ, P2 ;  /* 0x000000ff1e36e208 */ /* 0x000fe40001000000 */
[----:B------:R-:W-:Y:S02]  /*7fe0*/  @!P6 FSEL R55, R26, RZ, P2 ;  /* 0x000000ff1a37e208 */ /* 0x000fe40001000000 */
[----:B------:R-:W-:Y:S02]  /*7ff0*/  ISETP.LT.AND P1, PT, R48, 0x1, !P0 ;  /* 0x000000013000780c */ /* 0x000fe40004721270 */
[----:B-1----:R-:W-:Y:S01]  /*8000*/  @P3 FSEL R8, R0, RZ, P4 ;  /* 0x000000ff00083208 */ /* 0x002fe20002000000 */
[----:B------:R-:W-:Y:S01]  /*8010*/  IMAD.MOV.U32 R4, RZ, RZ, R54 ;  /* 0x000000ffff047224 */ /* 0x000fe200078e0036 */
[----:B------:R-:W-:Y:S01]  /*8020*/  @!P5 FSEL R18, R27, RZ, P1 ;  /* 0x000000ff1b12d208 */ /* 0x000fe20000800000 */
[----:B------:R-:W-:Y:S01]  /*8030*/  IMAD.MOV.U32 R5, RZ, RZ, R55 ;  /* 0x000000ffff057224 */ /* 0x000fe200078e0037 */
[----:B------:R-:W-:-:S03]  /*8040*/  @!P5 FSEL R19, R24, RZ, P1 ;  /* 0x000000ff1813d208 */ /* 0x000fc60000800000 */
[----:B------:R1:W-:Y:S01]  /*8050*/  @!P0 F2F.F32.F64 R8, R4 ;  /* 0x0000000400088310 */ /* 0x0003e20000301000 */
[----:B0-----:R-:W-:Y:S01]  /*8060*/  @P3 FSEL R9, R6, RZ, P4 ;  /* 0x000000ff06093208 */ /* 0x001fe20002000000 */
[----:B-1----:R-:W-:Y:S02]  /*8070*/  IMAD.MOV.U32 R4, RZ, RZ, R18 ;  /* 0x000000ffff047224 */ /* 0x002fe400078e0012 */
[----:B------:R-:W-:-:S04]  /*8080*/  IMAD.MOV.U32 R5, RZ, RZ, R19 ;  /* 0x000000ffff057224 */ /* 0x000fc800078e0013 */
[----:B------:R-:W0:Y:S01]  /*8090*/  @!P0 F2F.F32.F64 R9, R4 ;  /* 0x0000000400098310 */ /* 0x000e220000301000 */
[----:B------:R-:W-:-:S04]  /*80a0*/  IMAD.MOV.U32 R2, RZ, RZ, 0x4 ;  /* 0x00000004ff027424 */ /* 0x000fc800078e00ff */
[----:B------:R-:W-:-:S05]  /*80b0*/  IMAD.WIDE R2, R51, R2, c[0x0][0x168] ;  /* 0x00005a0033027625 */ /* 0x000fca00078e0202 */
[----:B0-----:R-:W-:Y:S01]  /*80c0*/  STG.E.64 [R2.64], R8 ;  /* 0x0000000802007986 */ /* 0x001fe2000c101b08 */
[----:B------:R-:W-:Y:S05]  /*80d0*/  EXIT ;  /* 0x000000000000794d */ /* 0x000fea0003800000 */
        .weak           $__internal_0_$__cuda_sm20_div_rn_f64_full
        .type           $__internal_0_$__cuda_sm20_div_rn_f64_full,@function
        .size           $__internal_0_$__cuda_sm20_div_rn_f64_full,($triton_poi_fused_cat_8$__internal_accurate_pow - $__internal_0_$__cuda_sm20_div_rn_f64_full)
$__internal_0_$__cuda_sm20_div_rn_f64_full:
[C---:B------:R-:W-:Y:S01]  /*80e0*/  FSETP.GEU.AND P5, PT, |R53|.reuse, 1.469367938527859385e-39, PT ;  /* 0x001000003500780b */ /* 0x040fe20003fae200 */
[--C-:B------:R-:W-:Y:S01]  /*80f0*/  IMAD.MOV.U32 R56, RZ, RZ, R52.reuse ;  /* 0x000000ffff387224 */ /* 0x100fe200078e0034 */
[C---:B------:R-:W-:Y:S01]  /*8100*/  LOP3.LUT R58, R53.reuse, 0x800fffff, RZ, 0xc0, !PT ;  /* 0x800fffff353a7812 */ /* 0x040fe200078ec0ff */
[----:B------:R-:W-:Y:S02]  /*8110*/  IMAD.MOV.U32 R57, RZ, RZ, R53 ;  /* 0x000000ffff397224 */ /* 0x000fe400078e0035 */
[----:B------:R-:W-:Y:S01]  /*8120*/  IMAD.U32 R55, RZ, RZ, UR7 ;  /* 0x00000007ff377e24 */ /* 0x000fe2000f8e00ff */
[----:B------:R-:W-:Y:S01]  /*8130*/  LOP3.LUT R59, R58, 0x3ff00000, RZ, 0xfc, !PT ;  /* 0x3ff000003a3b7812 */ /* 0x000fe200078efcff */
[----:B------:R-:W-:Y:S01]  /*8140*/  IMAD.MOV.U32 R58, RZ, RZ, R52 ;  /* 0x000000ffff3a7224 */ /* 0x000fe200078e0034 */
[----:B------:R-:W-:Y:S01]  /*8150*/  LOP3.LUT R52, R53, 0x7ff00000, RZ, 0xc0, !PT ;  /* 0x7ff0000035347812 */ /* 0x000fe200078ec0ff */
[----:B------:R-:W-:Y:S01]  /*8160*/  IMAD.MOV.U32 R60, RZ, RZ, 0x1 ;  /* 0x00000001ff3c7424 */ /* 0x000fe200078e00ff */
[----:B------:R-:W-:Y:S01]  /*8170*/  LOP3.LUT R118, R55, 0x7ff00000, RZ, 0xc0, !PT ;  /* 0x7ff0000037767812 */ /* 0x000fe200078ec0ff */
[----:B------:R-:W-:-:S02]  /*8180*/  IMAD.MOV.U32 R140, RZ, RZ, 0x1ca00000 ;  /* 0x1ca00000ff8c7424 */ /* 0x000fc400078e00ff */
[----:B------:R-:W0:Y:S01]  /*8190*/  @!P5 DMUL R58, R56, 8.98846567431157953865e+307 ;  /* 0x7fe00000383ad828 */ /* 0x000e220000000000 */
[----:B------:R-:W-:Y:S02]  /*81a0*/  IMAD.MOV.U32 R67, RZ, RZ, R52 ;  /* 0x000000ffff437224 */ /* 0x000fe400078e0034 */
[----:B------:R-:W-:Y:S02]  /*81b0*/  IMAD.U32 R54, RZ, RZ, UR4 ;  /* 0x00000004ff367e24 */ /* 0x000fe4000f8e00ff */
[----:B------:R-:W-:Y:S01]  /*81c0*/  IMAD.MOV.U32 R119, RZ, RZ, R118 ;  /* 0x000000ffff777224 */ /* 0x000fe200078e0076 */
[----:B0-----:R-:W0:Y:S04]  /*81d0*/  MUFU.RCP64H R61, R59 ;  /* 0x0000003b003d7308 */ /* 0x001e280000001800 */
[----:B------:R-:W-:-:S02]  /*81e0*/  @!P5 LOP3.LUT R67, R59, 0x7ff00000, RZ, 0xc0, !PT ;  /* 0x7ff000003b43d812 */ /* 0x000fc400078ec0ff */
[----:B------:R-:W-:-:S04]  /*81f0*/  ISETP.GE.U32.AND P5, PT, R118, R52, PT ;  /* 0x000000347600720c */ /* 0x000fc80003fa6070 */
[----:B------:R-:W-:Y:S02]  /*8200*/  SEL R64, R140, 0x63400000, !P5 ;  /* 0x634000008c407807 */ /* 0x000fe40006800000 */
[----:B------:R-:W-:Y:S01]  /*8210*/  FSETP.GEU.AND P5, PT, |R55|, 1.469367938527859385e-39, PT ;  /* 0x001000003700780b */ /* 0x000fe20003fae200 */
[----:B0-----:R-:W0:-:S06]  /*8220*/  DFMA R52, R60, -R58, 1 ;  /* 0x3ff000003c34742b */ /* 0x001e0c000000083a */
[----:B0-----:R-:W0:-:S06]  /*8230*/  DFMA R52, R52, R52, R52 ;  /* 0x000000343434722b */ /* 0x001e0c0000000034 */
[----:B0-----:R0:W1:Y:S02]  /*8240*/  DFMA R60, R60, R52, R60 ;  /* 0x000000343c3c722b */ /* 0x001064000000003c */
[----:B0-----:R-:W-:Y:S01]  /*8250*/  LOP3.LUT R53, R64, 0x800fffff, R55, 0xf8, !PT ;  /* 0x800fffff40357812 */ /* 0x001fe200078ef837 */
[----:B------:R-:W-:-:S03]  /*8260*/  IMAD.MOV.U32 R52, RZ, RZ, R54 ;  /* 0x000000ffff347224 */ /* 0x000fc600078e0036 */
[----:B-1----:R-:W0:-:S06]  /*8270*/  DFMA R62, R60, -R58, 1 ;  /* 0x3ff000003c3e742b */ /* 0x002e0c000000083a */
[----:B0-----:R0:W1:Y:S01]  /*8280*/  DFMA R60, R60, R62, R60 ;  /* 0x0000003e3c3c722b */ /* 0x001062000000003c */
[----:B------:R-:W-:Y:S05]  /*8290*/  @P5 BRA `(.L_x_144) ;  /* 0x0000008000005947 */ /* 0x000fea0003800000 */
[----:B0-----:R-:W-:-:S04]  /*82a0*/  LOP3.LUT R62, R57, 0x7ff00000, RZ, 0xc0, !PT ;  /* 0x7ff00000393e7812 */ /* 0x001fc800078ec0ff */
[----:B------:R-:W-:-:S04]  /*82b0*/  ISETP.GE.U32.AND P5, PT, R118, R62, PT ;  /* 0x0000003e7600720c */ /* 0x000fc80003fa6070 */
[----:B------:R-:W-:-:S04]  /*82c0*/  SEL R62, R140, 0x63400000, !P5 ;  /* 0x634000008c3e7807 */ /* 0x000fc80006800000 */
[----:B------:R-:W-:-:S04]  /*82d0*/  LOP3.LUT R62, R62, 0x80000000, R55, 0xf8, !PT ;  /* 0x800000003e3e7812 */ /* 0x000fc800078ef837 */
[----:B------:R-:W-:Y:S01]  /*82e0*/  LOP3.LUT R63, R62, 0x100000, RZ, 0xfc, !PT ;  /* 0x001000003e3f7812 */ /* 0x000fe200078efcff */
[----:B------:R-:W-:-:S06]  /*82f0*/  IMAD.MOV.U32 R62, RZ, RZ, RZ ;  /* 0x000000ffff3e7224 */ /* 0x000fcc00078e00ff */
[----:B------:R-:W0:-:S10]  /*8300*/  DFMA R52, R52, 2, -R62 ;  /* 0x400000003434782b */ /* 0x000e14000000083e */
[----:B0-----:R-:W-:-:S04]  /*8310*/  LOP3.LUT R119, R53, 0x7ff00000, RZ, 0xc0, !PT ;  /* 0x7ff0000035777812 */ /* 0x001fc800078ec0ff */
.L_x_144:
[----:B------:R-:W-:Y:S01]  /*8320*/  IADD3 R138, R119, -0x1, RZ ;  /* 0xffffffff778a7810 */ /* 0x000fe20007ffe0ff */
[----:B01----:R-:W0:Y:S01]  /*8330*/  DMUL R62, R60, R52 ;  /* 0x000000343c3e7228 */ /* 0x003e220000000000 */
[----:B------:R-:W-:Y:S01]  /*8340*/  IADD3 R139, R67, -0x1, RZ ;  /* 0xffffffff438b7810 */ /* 0x000fe20007ffe0ff */
[----:B------:R-:W-:Y:S01]  /*8350*/  BSSY B1, `(.L_x_145) ;  /* 0x000003c000017945 */ /* 0x000fe20003800000 */
[----:B------:R-:W-:-:S03]  /*8360*/  ISETP.GT.U32.AND P5, PT, R138, 0x7feffffe, PT ;  /* 0x7feffffe8a00780c */ /* 0x000fc60003fa4070 */
[----:B0-----:R-:W0:Y:S01]  /*8370*/  DFMA R64, R62, -R58, R52 ;  /* 0x8000003a3e40722b */ /* 0x001e220000000034 */
[----:B------:R-:W-:-:S05]  /*8380*/  ISETP.GT.U32.OR P5, PT, R139, 0x7feffffe, P5 ;  /* 0x7feffffe8b00780c */ /* 0x000fca0002fa4470 */
[----:B0-----:R0:W1:-:S08]  /*8390*/  DFMA R64, R60, R64, R62 ;  /* 0x000000403c40722b */ /* 0x001050000000003e */
[----:B------:R-:W-:Y:S05]  /*83a0*/  @P5 BRA `(.L_x_146) ;  /* 0x000001e000005947 */ /* 0x000fea0003800000 */
[----:B01----:R-:W-:-:S04]  /*83b0*/  LOP3.LUT R54, R57, 0x7ff00000, RZ, 0xc0, !PT ;  /* 0x7ff0000039367812 */ /* 0x003fc800078ec0ff */
[C---:B------:R-:W-:Y:S01]  /*83c0*/  ISETP.GE.U32.AND P5, PT, R118.reuse, R54, PT ;  /* 0x000000367600720c */ /* 0x040fe20003fa6070 */
[----:B------:R-:W-:-:S03]  /*83d0*/  IMAD.IADD R54, R118, 0x1, -R54 ;  /* 0x0000000176367824 */ /* 0x000fc600078e0a36 */
[----:B------:R-:W-:Y:S02]  /*83e0*/  SEL R62, R140, 0x63400000, !P5 ;  /* 0x634000008c3e7807 */ /* 0x000fe40006800000 */
[----:B------:R-:W-:-:S04]  /*83f0*/  IMNMX R54, R54, -0x46a00000, !PT ;  /* 0xb960000036367817 */ /* 0x000fc80007800200 */
[----:B------:R-:W-:-:S05]  /*8400*/  IMNMX R54, R54, 0x46a00000, PT ;  /* 0x46a0000036367817 */ /* 0x000fca0003800200 */
[----:B------:R-:W-:Y:S02]  /*8410*/  IMAD.IADD R62, R54, 0x1, -R62 ;  /* 0x00000001363e7824 */ /* 0x000fe400078e0a3e */
[----:B------:R-:W-:-:S03]  /*8420*/  IMAD.MOV.U32 R54, RZ, RZ, RZ ;  /* 0x000000ffff367224 */ /* 0x000fc600078e00ff */
[----:B------:R-:W-:-:S06]  /*8430*/  IADD3 R55, R62, 0x7fe00000, RZ ;  /* 0x7fe000003e377810 */ /* 0x000fcc0007ffe0ff */
[----:B------:R-:W0:-:S10]  /*8440*/  DMUL R60, R64, R54 ;  /* 0x00000036403c7228 */ /* 0x000e140000000000 */
[----:B0-----:R-:W-:-:S13]  /*8450*/  FSETP.GTU.AND P5, PT, |R61|, 1.469367938527859385e-39, PT ;  /* 0x001000003d00780b */ /* 0x001fda0003fac200 */
[----:B------:R-:W-:Y:S05]  /*8460*/  @P5 BRA `(.L_x_147) ;  /* 0x000002a000005947 */ /* 0x000fea0003800000 */
[----:B------:R-:W0:Y:S01]  /*8470*/  DFMA R52, R64, -R58, R52 ;  /* 0x8000003a4034722b */ /* 0x000e220000000034 */
[----:B------:R-:W-:-:S09]  /*8480*/  IMAD.MOV.U32 R54, RZ, RZ, RZ ;  /* 0x000000ffff367224 */ /* 0x000fd200078e00ff */
[C---:B0-----:R-:W-:Y:S02]  /*8490*/  FSETP.NEU.AND P5, PT, R53.reuse, RZ, PT ;  /* 0x000000ff3500720b */ /* 0x041fe40003fad000 */
[----:B------:R-:W-:-:S04]  /*84a0*/  LOP3.LUT R56, R53, 0x80000000, R57, 0x48, !PT ;  /* 0x8000000035387812 */ /* 0x000fc800078e4839 */
[----:B------:R-:W-:-:S07]  /*84b0*/  LOP3.LUT R55, R56, R55, RZ, 0xfc, !PT ;  /* 0x0000003738377212 */ /* 0x000fce00078efcff */
[----:B------:R-:W-:Y:S05]  /*84c0*/  @!P5 BRA `(.L_x_147) ;  /* 0x000002400000d947 */ /* 0x000fea0003800000 */
[----:B------:R-:W-:Y:S01]  /*84d0*/  IMAD.MOV R53, RZ, RZ, -R62 ;  /* 0x000000ffff357224 */ /* 0x000fe200078e0a3e */
[----:B------:R-:W0:Y:S01]  /*84e0*/  DMUL.RP R54, R64, R54 ;  /* 0x0000003640367228 */ /* 0x000e220000008000 */
[----:B------:R-:W-:Y:S01]  /*84f0*/  IMAD.MOV.U32 R52, RZ, RZ, RZ ;  /* 0x000000ffff347224 */ /* 0x000fe200078e00ff */
[----:B------:R-:W-:-:S05]  /*8500*/  IADD3 R62, -R62, -0x43300000, RZ ;  /* 0xbcd000003e3e7810 */ /* 0x000fca0007ffe1ff */
[----:B------:R-:W1:-:S03]  /*8510*/  DFMA R52, R60, -R52, R64 ;  /* 0x800000343c34722b */ /* 0x000e460000000040 */
[----:B0-----:R-:W-:-:S07]  /*8520*/  LOP3.LUT R56, R55, R56, RZ, 0x3c, !PT ;  /* 0x0000003837387212 */ /* 0x001fce00078e3cff */
[----:B-1----:R-:W-:-:S04]  /*8530*/  FSETP.NEU.AND P5, PT, |R53|, R62, PT ;  /* 0x0000003e3500720b */ /* 0x002fc80003fad200 */
[----:B------:R-:W-:Y:S02]  /*8540*/  FSEL R54, R54, R60, !P5 ;  /* 0x0000003c36367208 */ /* 0x000fe40006800000 */
[----:B------:R-:W-:-:S03]  /*8550*/  FSEL R56, R56, R61, !P5 ;  /* 0x0000003d38387208 */ /* 0x000fc60006800000 */
[----:B------:R-:W-:Y:S02]  /*8560*/  IMAD.MOV.U32 R60, RZ, RZ, R54 ;  /* 0x000000ffff3c7224 */ /* 0x000fe400078e0036 */
[----:B------:R-:W-:Y:S01]  /*8570*/  IMAD.MOV.U32 R61, RZ, RZ, R56 ;  /* 0x000000ffff3d7224 */ /* 0x000fe200078e0038 */
[----:B------:R-:W-:Y:S05]  /*8580*/  BRA `(.L_x_147) ;  /* 0x0000018000007947 */ /* 0x000fea0003800000 */
.L_x_146:
[----:B01----:R-:W0:-:S14]  /*8590*/  DSETP.NAN.AND P5, PT, R54, R54, PT ;  /* 0x000000363600722a */ /* 0x003e1c0003fa8000 */
[----:B0-----:R-:W-:Y:S05]  /*85a0*/  @P5 BRA `(.L_x_148) ;  /* 0x0000013000005947 */ /* 0x001fea0003800000 */
[----:B------:R-:W0:-:S14]  /*85b0*/  DSETP.NAN.AND P5, PT, R56, R56, PT ;  /* 0x000000383800722a */ /* 0x000e1c0003fa8000 */
[----:B0-----:R-:W-:Y:S05]  /*85c0*/  @P5 BRA `(.L_x_149) ;  /* 0x000000d000005947 */ /* 0x001fea0003800000 */
[----:B------:R-:W-:Y:S01]  /*85d0*/  ISETP.NE.AND P5, PT, R119, R67, PT ;  /* 0x000000437700720c */ /* 0x000fe20003fa5270 */
[----:B------:R-:W-:Y:S02]  /*85e0*/  IMAD.MOV.U32 R60, RZ, RZ, 0x0 ;  /* 0x00000000ff3c7424 */ /* 0x000fe400078e00ff */
[----:B------:R-:W-:-:S10]  /*85f0*/  IMAD.MOV.U32 R61, RZ, RZ, -0x80000 ;  /* 0xfff80000ff3d7424 */ /* 0x000fd400078e00ff */
[----:B------:R-:W-:Y:S05]  /*8600*/  @!P5 BRA `(.L_x_147) ;  /* 0x000001000000d947 */ /* 0x000fea0003800000 */
[----:B------:R-:W-:Y:S02]  /*8610*/  ISETP.NE.AND P5, PT, R119, 0x7ff00000, PT ;  /* 0x7ff000007700780c */ /* 0x000fe40003fa5270 */
[----:B------:R-:W-:Y:S02]  /*8620*/  LOP3.LUT R54, R55, 0x80000000, R57, 0x48, !PT ;  /* 0x8000000037367812 */ /* 0x000fe400078e4839 */
[----:B------:R-:W-:-:S13]  /*8630*/  ISETP.EQ.OR P5, PT, R67, RZ, !P5 ;  /* 0x000000ff4300720c */ /* 0x000fda0006fa2670 */
[----:B------:R-:W-:Y:S01]  /*8640*/  @P5 LOP3.LUT R52, R54, 0x7ff00000, RZ, 0xfc, !PT ;  /* 0x7ff0000036345812 */ /* 0x000fe200078efcff */
[----:B------:R-:W-:Y:S02]  /*8650*/  @!P5 IMAD.MOV.U32 R60, RZ, RZ, RZ ;  /* 0x000000ffff3cd224 */ /* 0x000fe400078e00ff */
[----:B------:R-:W-:Y:S02]  /*8660*/  @!P5 IMAD.MOV.U32 R61, RZ, RZ, R54 ;  /* 0x000000ffff3dd224 */ /* 0x000fe400078e0036 */
[----:B------:R-:W-:Y:S02]  /*8670*/  @P5 IMAD.MOV.U32 R60, RZ, RZ, RZ ;  /* 0x000000ffff3c5224 */ /* 0x000fe400078e00ff */
[----:B------:R-:W-:Y:S01]  /*8680*/  @P5 IMAD.MOV.U32 R61, RZ, RZ, R52 ;  /* 0x000000ffff3d5224 */ /* 0x000fe200078e0034 */
[----:B------:R-:W-:Y:S05]  /*8690*/  BRA `(.L_x_147) ;  /* 0x0000007000007947 */ /* 0x000fea0003800000 */
.L_x_149:
[----:B------:R-:W-:-:S05]  /*86a0*/  LOP3.LUT R60, R57, 0x80000, RZ, 0xfc, !PT ;  /* 0x00080000393c7812 */ /* 0x000fca00078efcff */
[----:B------:R-:W-:Y:S02]  /*86b0*/  IMAD.MOV.U32 R61, RZ, RZ, R60 ;  /* 0x000000ffff3d7224 */ /* 0x000fe400078e003c */
[----:B------:R-:W-:Y:S01]  /*86c0*/  IMAD.MOV.U32 R60, RZ, RZ, R56 ;  /* 0x000000ffff3c7224 */ /* 0x000fe200078e0038 */
[----:B------:R-:W-:Y:S05]  /*86d0*/  BRA `(.L_x_147) ;  /* 0x0000003000007947 */ /* 0x000fea0003800000 */
.L_x_148:
[----:B------:R-:W-:-:S05]  /*86e0*/  LOP3.LUT R60, R55, 0x80000, RZ, 0xfc, !PT ;  /* 0x00080000373c7812 */ /* 0x000fca00078efcff */
[----:B------:R-:W-:Y:S02]  /*86f0*/  IMAD.MOV.U32 R61, RZ, RZ, R60 ;  /* 0x000000ffff3d7224 */ /* 0x000fe400078e003c */
[----:B------:R-:W-:Y:S02]  /*8700*/  IMAD.MOV.U32 R60, RZ, RZ, R54 ;  /* 0x000000ffff3c7224 */ /* 0x000fe400078e0036 */
.L_x_147:
[----:B------:R-:W-:Y:S05]  /*8710*/  BSYNC B1 ;  /* 0x0000000000017941 */ /* 0x000fea0003800000 */
.L_x_145:
[----:B------:R-:W-:Y:S02]  /*8720*/  IMAD.MOV.U32 R67, RZ, RZ, 0x0 ;  /* 0x00000000ff437424 */ /* 0x000fe400078e00ff */
[----:B------:R-:W-:Y:S02]  /*8730*/  IMAD.MOV.U32 R54, RZ, RZ, R60 ;  /* 0x000000ffff367224 */ /* 0x000fe400078e003c */
[----:B------:R-:W-:Y:S01]  /*8740*/  IMAD.MOV.U32 R55, RZ, RZ, R61 ;  /* 0x000000ffff377224 */ /* 0x000fe200078e003d */
[----:B------:R-:W-:Y:S06]  /*8750*/  RET.REL.NODEC R66 `(triton_poi_fused_cat_8) ;  /* 0xffff78a042007950 */ /* 0x000fec0003c3ffff */
        .type           $triton_poi_fused_cat_8$__internal_accurate_pow,@function
        .size           $triton_poi_fused_cat_8$__internal_accurate_pow,($triton_poi_fused_cat_8$__internal_trig_reduction_slowpathd - $triton_poi_fused_cat_8$__internal_accurate_pow)
$triton_poi_fused_cat_8$__internal_accurate_pow:
[----:B------:R-:W-:Y:S02]  /*8760*/  IMAD.MOV.U32 R55, RZ, RZ, 0x40c38800 ;  /* 0x40c38800ff377424 */ /* 0x000fe400078e00ff */
[----:B------:R-:W-:Y:S02]  /*8770*/  IMAD.U32 R56, RZ, RZ, UR5 ;  /* 0x00000005ff387e24 */ /* 0x000fe4000f8e00ff */
[--C-:B------:R-:W-:Y:S01]  /*8780*/  IMAD.MOV.U32 R57, RZ, RZ, R55.reuse ;  /* 0x000000ffff397224 */ /* 0x100fe200078e0037 */
[----:B------:R-:W-:Y:S01]  /*8790*/  ISETP.GT.U32.AND P6, PT, R55, 0xfffff, PT ;  /* 0x000fffff3700780c */ /* 0x000fe20003fc4070 */
[----:B------:R-:W-:Y:S01]  /*87a0*/  IMAD.MOV.U32 R60, RZ, RZ, 0x40c38800 ;  /* 0x40c38800ff3c7424 */ /* 0x000fe200078e00ff */
[----:B------:R-:W-:Y:S01]  /*87b0*/  SHF.R.U32.HI R55, RZ, 0x14, R55 ;  /* 0x00000014ff377819 */ /* 0x000fe20000011637 */
[----:B------:R-:W-:-:S10]  /*87c0*/  IMAD.U32 R64, RZ, RZ, UR5 ;  /* 0x00000005ff407e24 */ /* 0x000fd4000f8e00ff */
[----:B------:R-:W0:-:S10]  /*87d0*/  @!P6 DMUL R56, R56, 1.80143985094819840000e+16 ;  /* 0x435000003838e828 */ /* 0x000e140000000000 */
[----:B0-----:R-:W-:Y:S01]  /*87e0*/  @!P6 IMAD.MOV.U32 R60, RZ, RZ, R57 ;  /* 0x000000ffff3ce224 */ /* 0x001fe200078e0039 */
[----:B------:R-:W-:Y:S01]  /*87f0*/  @!P6 LEA.HI R55, R57, 0xffffffca, RZ, 0xc ;  /* 0xffffffca3937e811 */ /* 0x000fe200078f60ff */
[----:B------:R-:W-:-:S03]  /*8800*/  @!P6 IMAD.MOV.U32 R64, RZ, RZ, R56 ;  /* 0x000000ffff40e224 */ /* 0x000fc600078e0038 */
[----:B------:R-:W-:-:S04]  /*8810*/  LOP3.LUT R60, R60, 0x800fffff, RZ, 0xc0, !PT ;  /* 0x800fffff3c3c7812 */ /* 0x000fc800078ec0ff */
[----:B------:R-:W-:-:S04]  /*8820*/  LOP3.LUT R60, R60, 0x3ff00000, RZ, 0xfc, !PT ;  /* 0x3ff000003c3c7812 */ /* 0x000fc800078efcff */
[----:B------:R-:W-:Y:S01]  /*8830*/  ISETP.GE.U32.AND P6, PT, R60, 0x3ff6a09f, PT ;  /* 0x3ff6a09f3c00780c */ /* 0x000fe20003fc6070 */
[----:B------:R-:W-:Y:S02]  /*8840*/  IMAD.MOV.U32 R65, RZ, RZ, R60 ;  /* 0x000000ffff417224 */ /* 0x000fe400078e003c */
[----:B------:R-:W-:-:S10]  /*8850*/  IMAD.MOV.U32 R60, RZ, RZ, RZ ;  /* 0x000000ffff3c7224 */ /* 0x000fd400078e00ff */
[----:B------:R-:W-:-:S05]  /*8860*/  @P6 IADD3 R56, R65, -0x100000, RZ ;  /* 0xfff0000041386810 */ /* 0x000fca0007ffe0ff */
[----:B------:R-:W-:-:S06]  /*8870*/  @P6 IMAD.MOV.U32 R65, RZ, RZ, R56 ;  /* 0x000000ffff416224 */ /* 0x000fcc00078e0038 */
[----:B------:R-:W0:-:S04]  /*8880*/  DADD R56, R64, 1 ;  /* 0x3ff0000040387429 */ /* 0x000e080000000000 */
[----:B------:R-:W-:Y:S02]  /*8890*/  DADD R64, R64, -1 ;  /* 0xbff0000040407429 */ /* 0x000fe40000000000 */
[----:B0-----:R-:W0:Y:S02]  /*88a0*/  MUFU.RCP64H R61, R57 ;  /* 0x00000039003d7308 */ /* 0x001e240000001800 */
[----:B0-----:R-:W0:-:S06]  /*88b0*/  DFMA R56, -R56, R60, 1 ;  /* 0x3ff000003838742b */ /* 0x001e0c000000013c */
[----:B0-----:R-:W0:-:S06]  /*88c0*/  DFMA R56, R56, R56, R56 ;  /* 0x000000383838722b */ /* 0x001e0c0000000038 */
[----:B0-----:R-:W0:-:S06]  /*88d0*/  DFMA R60, R60, R56, R60 ;  /* 0x000000383c3c722b */ /* 0x001e0c000000003c */
[----:B0-----:R-:W0:-:S06]  /*88e0*/  DMUL R62, R64, R60 ;  /* 0x0000003c403e7228 */ /* 0x001e0c0000000000 */
[----:B0-----:R-:W0:-:S06]  /*88f0*/  DFMA R62, R64, R60, R62 ;  /* 0x0000003c403e722b */ /* 0x001e0c000000003e */
[----:B0-----:R-:W0:-:S04]  /*8900*/  DADD R56, R64, -R62 ;  /* 0x0000000040387229 */ /* 0x001e08000000083e */
[----:B------:R-:W1:-:S04]  /*8910*/  DMUL R118, R62, R62 ;  /* 0x0000003e3e767228 */ /* 0x000e480000000000 */
[----:B0-----:R-:W0:-:S04]  /*8920*/  DADD R56, R56, R56 ;  /* 0x0000000038387229 */ /* 0x001e080000000038 */
[----:B-1----:R-:W-:-:S04]  /*8930*/  DFMA R66, R62, R62, -R118 ;  /* 0x0000003e3e42722b */ /* 0x002fc80000000876 */
[----:B0-----:R-:W0:-:S06]  /*8940*/  DFMA R64, R64, -R62, R56 ;  /* 0x8000003e4040722b */ /* 0x001e0c0000000038 */
[----:B0-----:R-:W0:-:S10]  /*8950*/  DMUL R56, R60, R64 ;  /* 0x000000403c387228 */ /* 0x001e140000000000 */
[----:B0-----:R-:W-:Y:S01]  /*8960*/  IADD3 R123, R57, 0x100000, RZ ;  /* 0x00100000397b7810 */ /* 0x001fe20007ffe0ff */
[----:B------:R-:W-:-:S06]  /*8970*/  IMAD.MOV.U32 R122, RZ, RZ, R56 ;  /* 0x000000ffff7a7224 */ /* 0x000fcc00078e0038 */
[----:B------:R-:W-:-:S04]  /*8980*/  DFMA R122, R62, R122, R66 ;  /* 0x0000007a3e7a722b */ /* 0x000fc80000000042 */
[----:B------:R-:W0:-:S06]  /*8990*/  DMUL R66, R62, R118 ;  /* 0x000000763e427228 */ /* 0x000e0c0000000000 */
[----:B0-----:R-:W0:-:S06]  /*89a0*/  DFMA R126, R62, R118, -R66 ;  /* 0x000000763e7e722b */ /* 0x001e0c0000000842 */
[----:B0-----:R0:W1:Y:S02]  /*89b0*/  DFMA R56, R56, R118, R126 ;  /* 0x000000763838722b */ /* 0x001064000000007e */
[----:B0-----:R-:W-:Y:S02]  /*89c0*/  IMAD.MOV.U32 R118, RZ, RZ, 0x7d2cafe2 ;  /* 0x7d2cafe2ff767424 */ /* 0x001fe400078e00ff */
[----:B------:R-:W-:Y:S02]  /*89d0*/  IMAD.MOV.U32 R119, RZ, RZ, 0x3eb0f5ff ;  /* 0x3eb0f5ffff777424 */ /* 0x000fe400078e00ff */
[----:B-1----:R-:W-:-:S04]  /*89e0*/  DFMA R56, R62, R122, R56 ;  /* 0x0000007a3e38722b */ /* 0x002fc80000000038 */
[----:B------:R-:W0:-:S06]  /*89f0*/  DMUL R122, R62, R62 ;  /* 0x0000003e3e7a7228 */ /* 0x000e0c0000000000 */
[----:B0-----:R-:W0:-:S06]  /*8a00*/  DFMA R118, R122, R118, c[0x2][0x30] ;  /* 0x00800c007a76762b */ /* 0x001e0c0000000076 */
[----:B0-----:R-:W0:-:S06]  /*8a10*/  DFMA R118, R122, R118, c[0x2][0x38] ;  /* 0x00800e007a76762b */ /* 0x001e0c0000000076 */
[----:B0-----:R-:W0:-:S06]  /*8a20*/  DFMA R118, R122, R118, c[0x2][0x40] ;  /* 0x008010007a76762b */ /* 0x001e0c0000000076 */
[----:B0-----:R-:W0:-:S06]  /*8a30*/  DFMA R118, R122, R118, c[0x2][0x48] ;  /* 0x008012007a76762b */ /* 0x001e0c0000000076 */
[----:B0-----:R-:W0:-:S06]  /*8a40*/  DFMA R118, R122, R118, c[0x2][0x50] ;  /* 0x008014007a76762b */ /* 0x001e0c0000000076 */
[----:B0-----:R-:W0:-:S06]  /*8a50*/  DFMA R126, R122, R118, c[0x2][0x58] ;  /* 0x008016007a7e762b */ /* 0x001e0c0000000076 */
[----:B0-----:R-:W0:-:S06]  /*8a60*/  DFMA R118, R122, R126, c[0x2][0x0] ;  /* 0x008000007a76762b */ /* 0x001e0c000000007e */
[----:B0-----:R-:W0:-:S06]  /*8a70*/  DADD R130, -R118, c[0x2][0x0] ;  /* 0x0080000076827629 */ /* 0x001e0c0000000100 */
[----:B0-----:R-:W0:-:S06]  /*8a80*/  DFMA R122, R122, R126, R130 ;  /* 0x0000007e7a7a722b */ /* 0x001e0c0000000082 */
[----:B0-----:R-:W0:-:S06]  /*8a90*/  DADD R122, R122, c[0x2][0x60] ;  /* 0x008018007a7a7629 */ /* 0x001e0c0000000000 */
[----:B0-----:R-:W0:-:S06]  /*8aa0*/  DADD R126, R118, R122 ;  /* 0x00000000767e7229 */ /* 0x001e0c000000007a */
[----:B0-----:R-:W0:-:S06]  /*8ab0*/  DADD R118, R118, -R126 ;  /* 0x0000000076767229 */ /* 0x001e0c000000087e */
[----:B0-----:R-:W-:-:S04]  /*8ac0*/  DADD R122, R122, R118 ;  /* 0x000000007a7a7229 */ /* 0x001fc80000000076 */
[----:B------:R-:W0:-:S06]  /*8ad0*/  DMUL R118, R126, R66 ;  /* 0x000000427e767228 */ /* 0x000e0c0000000000 */
[----:B0-----:R-:W0:-:S06]  /*8ae0*/  DFMA R130, R126, R66, -R118 ;  /* 0x000000427e82722b */ /* 0x001e0c0000000876 */
[----:B0-----:R0:W1:Y:S02]  /*8af0*/  DFMA R130, R126, R56, R130 ;  /* 0x000000387e82722b */ /* 0x0010640000000082 */
[C---:B0-----:R-:W-:Y:S01]  /*8b00*/  IADD3 R56, R55.reuse, -0x3ff, RZ ;  /* 0xfffffc0137387810 */ /* 0x041fe20007ffe0ff */
[----:B------:R-:W-:Y:S01]  /*8b10*/  IMAD.MOV.U32 R57, RZ, RZ, 0x43300000 ;  /* 0x43300000ff397424 */ /* 0x000fe200078e00ff */
[----:B------:R-:W-:Y:S01]  /*8b20*/  @P6 IADD3 R56, R55, -0x3fe, RZ ;  /* 0xfffffc0237386810 */ /* 0x000fe20007ffe0ff */
[----:B------:R-:W-:Y:S01]  /*8b30*/  IMAD.MOV.U32 R55, RZ, RZ, R53 ;  /* 0x000000ffff377224 */ /* 0x000fe200078e0035 */
[----:B-1----:R-:W0:Y:S02]  /*8b40*/  DFMA R122, R122, R66, R130 ;  /* 0x000000427a7a722b */ /* 0x002e240000000082 */
[----:B------:R-:W-:Y:S01]  /*8b50*/  LOP3.LUT R56, R56, 0x80000000, RZ, 0x3c, !PT ;  /* 0x8000000038387812 */ /* 0x000fe200078e3cff */
[----:B------:R-:W-:-:S03]  /*8b60*/  IMAD.SHL.U32 R53, R55, 0x2, RZ ;  /* 0x0000000237357824 */ /* 0x000fc600078e00ff */
[----:B0-----:R-:W0:Y:S02]  /*8b70*/  DADD R66, R118, R122 ;  /* 0x0000000076427229 */ /* 0x001e24000000007a */
[----:B------:R-:W-:Y:S02]  /*8b80*/  ISETP.GT.U32.AND P6, PT, R53, -0x2000001, PT ;  /* 0xfdffffff3500780c */ /* 0x000fe40003fc4070 */
[----:B------:R-:W-:Y:S01]  /*8b90*/  DADD R56, R56, c[0x2][0x68] ;  /* 0x00801a0038387629 */ /* 0x000fe20000000000 */
[----:B------:R-:W-:-:S03]  /*8ba0*/  LOP3.LUT R53, R55, 0xff0fffff, RZ, 0xc0, !PT ;  /* 0xff0fffff37357812 */ /* 0x000fc600078ec0ff */
[----:B0-----:R-:W0:Y:S01]  /*8bb0*/  DADD R118, R118, -R66 ;  /* 0x0000000076767229 */ /* 0x001e220000000842 */
[----:B------:R-:W-:-:S05]  /*8bc0*/  SEL R55, R53, R55, P6 ;  /* 0x0000003735377207 */ /* 0x000fca0003000000 */
[----:B0-----:R-:W-:-:S04]  /*8bd0*/  DADD R122, R122, R118 ;  /* 0x000000007a7a7229 */ /* 0x001fc80000000076 */
[----:B------:R-:W0:-:S06]  /*8be0*/  DADD R118, R62, R66 ;  /* 0x000000003e767229 */ /* 0x000e0c0000000042 */
[----:B0-----:R-:W0:-:S06]  /*8bf0*/  DADD R62, R62, -R118 ;  /* 0x000000003e3e7229 */ /* 0x001e0c0000000876 */
[----:B0-----:R-:W0:-:S06]  /*8c00*/  DADD R62, R66, R62 ;  /* 0x00000000423e7229 */ /* 0x001e0c000000003e */
[----:B0-----:R-:W0:-:S06]  /*8c10*/  DADD R62, R122, R62 ;  /* 0x000000007a3e7229 */ /* 0x001e0c000000003e */
[----:B0-----:R-:W0:-:S06]  /*8c20*/  DFMA R62, R60, R64, R62 ;  /* 0x000000403c3e722b */ /* 0x001e0c000000003e */
[----:B0-----:R-:W0:-:S06]  /*8c30*/  DADD R60, R118, R62 ;  /* 0x00000000763c7229 */ /* 0x001e0c000000003e */
[----:B0-----:R-:W0:-:S04]  /*8c40*/  DFMA R64, R56, c[0x2][0x70], R60 ;  /* 0x00801c0038407a2b */ /* 0x001e08000000003c */
[----:B------:R-:W1:-:S04]  /*8c50*/  DADD R118, R118, -R60 ;  /* 0x0000000076767229 */ /* 0x000e48000000083c */
[----:B0-----:R-:W0:-:S04]  /*8c60*/  DFMA R66, -R56, c[0x2][0x70], R64 ;  /* 0x00801c0038427a2b */ /* 0x001e080000000140 */
[----:B-1----:R-:W-:-:S04]  /*8c70*/  DADD R62, R62, R118 ;  /* 0x000000003e3e7229 */ /* 0x002fc80000000076 */
[----:B0-----:R-:W0:-:S06]  /*8c80*/  DADD R66, -R60, R66 ;  /* 0x000000003c427229 */ /* 0x001e0c0000000142 */
[----:B0-----:R-:W0:-:S06]  /*8c90*/  DADD R62, R62, -R66 ;  /* 0x000000003e3e7229 */ /* 0x001e0c0000000842 */
[----:B0-----:R0:W1:Y:S02]  /*8ca0*/  DFMA R56, R56, c[0x2][0x78], R62 ;  /* 0x00801e0038387a2b */ /* 0x001064000000003e */
[----:B0-----:R-:W-:Y:S02]  /*8cb0*/  IMAD.MOV.U32 R62, RZ, RZ, 0x652b82fe ;  /* 0x652b82feff3e7424 */ /* 0x001fe400078e00ff */
[----:B------:R-:W-:Y:S02]  /*8cc0*/  IMAD.MOV.U32 R63, RZ, RZ, 0x3ff71547 ;  /* 0x3ff71547ff3f7424 */ /* 0x000fe400078e00ff */
[----:B-1----:R-:W0:-:S06]  /*8cd0*/  DADD R60, R64, R56 ;  /* 0x00000000403c7229 */ /* 0x002e0c0000000038 */
[----:B0-----:R-:W0:-:S06]  /*8ce0*/  DADD R64, R64, -R60 ;  /* 0x0000000040407229 */ /* 0x001e0c000000083c */
[----:B0-----:R-:W-:-:S04]  /*8cf0*/  DADD R64, R56, R64 ;  /* 0x0000000038407229 */ /* 0x001fc80000000040 */
[----:B------:R-:W0:-:S06]  /*8d00*/  DMUL R56, R60, R54 ;  /* 0x000000363c387228 */ /* 0x000e0c0000000000 */
[----:B0-----:R-:W0:-:S06]  /*8d10*/  DFMA R60, R60, R54, -R56 ;  /* 0x000000363c3c722b */ /* 0x001e0c0000000838 */
[----:B0-----:R-:W0:-:S06]  /*8d20*/  DFMA R54, R64, R54, R60 ;  /* 0x000000364036722b */ /* 0x001e0c000000003c */
[----:B0-----:R-:W0:-:S06]  /*8d30*/  DADD R60, R56, R54 ;  /* 0x00000000383c7229 */ /* 0x001e0c0000000036 */
[----:B0-----:R-:W0:-:S04]  /*8d40*/  DFMA R62, R60, R62, 6.75539944105574400000e+15 ;  /* 0x433800003c3e742b */ /* 0x001e08000000003e */
[----:B------:R-:W-:Y:S02]  /*8d50*/  FADD.FTZ R53, |R61|, -RZ ;  /* 0x800000ff3d357221 */ /* 0x000fe40000010200 */
[----:B0-----:R-:W0:-:S03]  /*8d60*/  DADD R64, R62, -6.75539944105574400000e+15 ;  /* 0xc33800003e407429 */ /* 0x001e060000000000 */
[----:B------:R-:W-:-:S03]  /*8d70*/  FSETP.GEU.AND P6, PT, R53, 4.1917929649353027344, PT ;  /* 0x4086232b3500780b */ /* 0x000fc60003fce000 */
[----:B0-----:R-:W0:-:S06]  /*8d80*/  DFMA R66, R64, c[0x2][0x80], R60 ;  /* 0x0080200040427a2b */ /* 0x001e0c000000003c */
[----:B0-----:R0:W1:Y:S02]  /*8d90*/  DFMA R66, R64, c[0x2][0x88], R66 ;  /* 0x0080220040427a2b */ /* 0x0010640000000042 */
[----:B0-----:R-:W-:Y:S02]  /*8da0*/  IMAD.MOV.U32 R64, RZ, RZ, 0x69ce2bdf ;  /* 0x69ce2bdfff407424 */ /* 0x001fe400078e00ff */
[----:B------:R-:W-:-:S06]  /*8db0*/  IMAD.MOV.U32 R65, RZ, RZ, 0x3e5ade15 ;  /* 0x3e5ade15ff417424 */ /* 0x000fcc00078e00ff */
[----:B-1----:R-:W0:-:S06]  /*8dc0*/  DFMA R64, R66, R64, c[0x2][0x90] ;  /* 0x008024004240762b */ /* 0x002e0c0000000040 */
[----:B0-----:R-:W0:-:S06]  /*8dd0*/  DFMA R64, R66, R64, c[0x2][0x98] ;  /* 0x008026004240762b */ /* 0x001e0c0000000040 */
[----:B0-----:R-:W0:-:S06]  /*8de0*/  DFMA R64, R66, R64, c[0x2][0xa0] ;  /* 0x008028004240762b */ /* 0x001e0c0000000040 */
[----:B0-----:R-:W0:-:S06]  /*8df0*/  DFMA R64, R66, R64, c[0x2][0xa8] ;  /* 0x00802a004240762b */ /* 0x001e0c0000000040 */
[----:B0-----:R-:W0:-:S06]  /*8e00*/  DFMA R64, R66, R64, c[0x2][0xb0] ;  /* 0x00802c004240762b */ /* 0x001e0c0000000040 */
[----:B0-----:R-:W0:-:S06]  /*8e10*/  DFMA R64, R66, R64, c[0x2][0xb8] ;  /* 0x00802e004240762b */ /* 0x001e0c0000000040 */
[----:B0-----:R-:W0:-:S06]  /*8e20*/  DFMA R64, R66, R64, c[0x2][0xc0] ;  /* 0x008030004240762b */ /* 0x001e0c0000000040 */
[----:B0-----:R-:W0:-:S06]  /*8e30*/  DFMA R64, R66, R64, c[0x2][0xc8] ;  /* 0x008032004240762b */ /* 0x001e0c0000000040 */
[----:B0-----:R-:W0:-:S06]  /*8e40*/  DFMA R64, R66, R64, c[0x2][0xd0] ;  /* 0x008034004240762b */ /* 0x001e0c0000000040 */
[----:B0-----:R-:W0:-:S06]  /*8e50*/  DFMA R64, R66, R64, 1 ;  /* 0x3ff000004240742b */ /* 0x001e0c0000000040 */
[----:B0-----:R-:W0:-:S10]  /*8e60*/  DFMA R66, R66, R64, 1 ;  /* 0x3ff000004242742b */ /* 0x001e140000000040 */
[----:B0-----:R-:W-:Y:S02]  /*8e70*/  IMAD R65, R62, 0x100000, R67 ;  /* 0x001000003e417824 */ /* 0x001fe400078e0243 */
[----:B------:R-:W-:Y:S01]  /*8e80*/  IMAD.MOV.U32 R64, RZ, RZ, R66 ;  /* 0x000000ffff407224 */ /* 0x000fe200078e0042 */
[----:B------:R-:W-:Y:S05]  /*8e90*/  @!P6 BRA `(.L_x_150) ;  /* 0x000000f00000e947 */ /* 0x000fea0003800000 */
[----:B------:R-:W-:Y:S02]  /*8ea0*/  FSETP.GEU.AND P6, PT, R53, 4.2275390625, PT ;  /* 0x408748003500780b */ /* 0x000fe40003fce000 */
[----:B------:R-:W-:-:S04]  /*8eb0*/  LOP3.LUT R47, R47, 0xfffff7ff, RZ, 0xc0, !PT ;  /* 0xfffff7ff2f2f7812 */ /* 0x000fc800078ec0ff */
[----:B------:R-:W-:Y:S01]  /*8ec0*/  @P0 LOP3.LUT R47, R47, 0x800, RZ, 0xfc, !PT ;  /* 0x000008002f2f0812 */ /* 0x000fe200078efcff */
[----:B------:R-:W-:-:S06]  /*8ed0*/  DSETP.GEU.AND P0, PT, R60, RZ, PT ;  /* 0x000000ff3c00722a */ /* 0x000fcc0003f0e000 */
[----:B------:R-:W-:-:S04]  /*8ee0*/  @!P6 LEA.HI R53, R62, R62, RZ, 0x1 ;  /* 0x0000003e3e35e211 */ /* 0x000fc800078f08ff */
[----:B------:R-:W-:-:S05]  /*8ef0*/  @!P6 SHF.R.S32.HI R53, RZ, 0x1, R53 ;  /* 0x00000001ff35e819 */ /* 0x000fca0000011435 */
[----:B------:R-:W-:Y:S02]  /*8f00*/  @!P6 IMAD R67, R53, 0x100000, R67 ;  /* 0x001000003543e824 */ /* 0x000fe400078e0243 */
[----:B------:R-:W-:Y:S01]  /*8f10*/  @!P6 IMAD.IADD R53, R62, 0x1, -R53 ;  /* 0x000000013e35e824 */ /* 0x000fe200078e0a35 */
[----:B------:R-:W0:-:S10]  /*8f20*/  DADD R62, R60, +INF ;  /* 0x7ff000003c3e7429 */ /* 0x000e140000000000 */
[----:B0-----:R-:W-:Y:S01]  /*8f30*/  FSEL R64, R62, RZ, P0 ;  /* 0x000000ff3e407208 */ /* 0x001fe20000000000 */
[----:B------:R-:W-:Y:S01]  /*8f40*/  @!P6 IMAD.MOV.U32 R62, RZ, RZ, RZ ;  /* 0x000000ffff3ee224 */ /* 0x000fe200078e00ff */
[----:B------:R-:W-:Y:S02]  /*8f50*/  FSEL R65, R63, RZ, P0 ;  /* 0x000000ff3f417208 */ /* 0x000fe40000000000 */
[----:B------:R-:W-:Y:S02]  /*8f60*/  @!P6 LEA R63, R53, 0x3ff00000, 0x14 ;  /* 0x3ff00000353fe811 */ /* 0x000fe400078ea0ff */
[----:B------:R-:W-:-:S04]  /*8f70*/  LOP3.LUT P0, RZ, R47, 0x800, RZ, 0xc0, !PT ;  /* 0x000008002fff7812 */ /* 0x000fc8000780c0ff */
[----:B------:R0:W1:-:S09]  /*8f80*/  @!P6 DMUL R64, R66, R62 ;  /* 0x0000003e4240e228 */ /* 0x0000520000000000 */
.L_x_150:
[----:B------:R-:W2:Y:S01]  /*8f90*/  DADD R56, R56, -R60 ;  /* 0x0000000038387229 */ /* 0x000ea2000000083c */
[----:B-1----:R-:W-:-:S05]  /*8fa0*/  ISETP.NE.AND P6, PT, R64, RZ, PT ;  /* 0x000000ff4000720c */ /* 0x002fca0003fc5270 */
[----:B--2---:R-:W1:-:S06]  /*8fb0*/  DADD R56, R54, R56 ;  /* 0x0000000036387229 */ /* 0x004e4c0000000038 */
[----:B-1----:R-:W1:-:S10]  /*8fc0*/  DFMA R56, R56, R64, R64 ;  /* 0x000000403838722b */ /* 0x002e540000000040 */
[----:B-1----:R-:W-:Y:S02]  /*8fd0*/  FSEL R54, R64, R56, !P6 ;  /* 0x0000003840367208 */ /* 0x002fe40007000000 */
[C---:B------:R-:W-:Y:S02]  /*8fe0*/  LOP3.LUT R64, R65.reuse, 0x7fffffff, RZ, 0xc0, !PT ;  /* 0x7fffffff41407812 */ /* 0x040fe400078ec0ff */
[----:B------:R-:W-:Y:S02]  /*8ff0*/  FSEL R53, R65, R57, !P6 ;  /* 0x0000003941357208 */ /* 0x000fe40007000000 */
[----:B------:R-:W-:-:S04]  /*9000*/  ISETP.NE.AND P6, PT, R64, 0x7ff00000, PT ;  /* 0x7ff000004000780c */ /* 0x000fc80003fc5270 */
[----:B------:R-:W-:Y:S02]  /*9010*/  FSEL R54, R54, R56, !P6 ;  /* 0x0000003836367208 */ /* 0x000fe40007000000 */
[----:B------:R-:W-:Y:S01]  /*9020*/  FSEL R56, R53, R57, !P6 ;  /* 0x0000003935387208 */ /* 0x000fe20007000000 */
[----:B------:R-:W-:-:S04]  /*9030*/  IMAD.MOV.U32 R53, RZ, RZ, 0x0 ;  /* 0x00000000ff357424 */ /* 0x000fc800078e00ff */
[----:B------:R-:W-:Y:S05]  /*9040*/  RET.REL.NODEC R52 `(triton_poi_fused_cat_8) ;  /* 0xffff6fb034007950 */ /* 0x000fea0003c3ffff */
        .type           $triton_poi_fused_cat_8$__internal_trig_reduction_slowpathd,@function
        .size           $triton_poi_fused_cat_8$__internal_trig_reduction_slowpathd,(.L_x_160 - $triton_poi_fused_cat_8$__internal_trig_reduction_slowpathd)
$triton_poi_fused_cat_8$__internal_trig_reduction_slowpathd:
[----:B------:R-:W-:Y:S01]  /*9050*/  SHF.R.U32.HI R58, RZ, 0x14, R53 ;  /* 0x00000014ff3a7819 */ /* 0x000fe20000011635 */
[----:B------:R-:W-:-:S03]  /*9060*/  IMAD.MOV.U32 R60, RZ, RZ, R54 ;  /* 0x000000ffff3c7224 */ /* 0x000fc600078e0036 */
[----:B------:R-:W-:-:S04]  /*9070*/  SGXT.U32 R58, R58, 0xb ;  /* 0x0000000b3a3a781a */ /* 0x000fc80000000000 */
[----:B------:R-:W-:-:S13]  /*9080*/  ISETP.NE.AND P5, PT, R58, 0x7ff, PT ;  /* 0x000007ff3a00780c */ /* 0x000fda0003fa5270 */
[----:B------:R-:W-:Y:S05]  /*9090*/  @!P5 BRA `(.L_x_151) ;  /* 0x000009e00000d947 */ /* 0x000fea0003800000 */
[----:B------:R-:W-:Y:S01]  /*90a0*/  IADD3 R58, R58, -0x400, RZ ;  /* 0xfffffc003a3a7810 */ /* 0x000fe20007ffe0ff */
[----:B------:R-:W-:Y:S01]  /*90b0*/  BSSY B0, `(.L_x_152) ;  /* 0x0000037000007945 */ /* 0x000fe20003800000 */
[----:B------:R-:W-:Y:S02]  /*90c0*/  IADD3 R66, R1, 0x8, RZ ;  /* 0x0000000801427810 */ /* 0x000fe40007ffe0ff */
[----:B------:R-:W-:Y:S02]  /*90d0*/  SHF.R.U32.HI R54, RZ, 0x6, R58 ;  /* 0x00000006ff367819 */ /* 0x000fe4000001163a */
[----:B------:R-:W-:Y:S02]  /*90e0*/  ISETP.GE.U32.AND P5, PT, R58, 0x80, PT ;  /* 0x000000803a00780c */ /* 0x000fe40003fa6070 */
[C---:B------:R-:W-:Y:S02]  /*90f0*/  IADD3 R55, -R54.reuse, 0x13, RZ ;  /* 0x0000001336377810 */ /* 0x040fe40007ffe1ff */
[----:B------:R-:W-:-:S02]  /*9100*/  IADD3 R56, -R54, 0xf, RZ ;  /* 0x0000000f36387810 */ /* 0x000fc40007ffe1ff */
[----:B------:R-:W-:-:S04]  /*9110*/  SEL R55, R55, 0x12, P5 ;  /* 0x0000001237377807 */ /* 0x000fc80002800000 */
[----:B------:R-:W-:-:S13]  /*9120*/  ISETP.GE.AND P5, PT, R56, R55, PT ;  /* 0x000000373800720c */ /* 0x000fda0003fa6270 */
[----:B------:R-:W-:Y:S01]  /*9130*/  @P5 IMAD.MOV.U32 R55, RZ, RZ, R56 ;  /* 0x000000ffff375224 */ /* 0x000fe200078e0038 */
[----:B------:R-:W-:Y:S01]  /*9140*/  @P5 CS2R R64, SRZ ;  /* 0x0000000000405805 */ /* 0x000fe2000001ff00 */
[----:B------:R-:W-:Y:S05]  /*9150*/  @P5 BRA `(.L_x_153) ;  /* 0x000002c000005947 */ /* 0x000fea0003800000 */
[----:B------:R-:W-:Y:S01]  /*9160*/  SHF.R.U64 R58, R58, 0x6, RZ ;  /* 0x000000063a3a7819 */ /* 0x000fe200000012ff */
[----:B------:R-:W-:Y:S01]  /*9170*/  CS2R R64, SRZ ;  /* 0x0000000000407805 */ /* 0x000fe2000001ff00 */
[--C-:B------:R-:W-:Y:S02]  /*9180*/  SHF.R.S32.HI R57, RZ, 0x1f, R55.reuse ;  /* 0x0000001fff397819 */ /* 0x100fe40000011437 */
[C---:B------:R-:W-:Y:S01]  /*9190*/  IADD3 R56, P5, P6, R58.reuse, -0xf, R55 ;  /* 0xfffffff13a387810 */ /* 0x040fe20007ebe037 */
[C---:B------:R-:W-:Y:S01]  /*91a0*/  IMAD.SHL.U32 R61, R58.reuse, 0x8, RZ ;  /* 0x000000083a3d7824 */ /* 0x040fe200078e00ff */
[----:B------:R-:W-:Y:S02]  /*91b0*/  SHF.L.U64.HI R59, R58, 0x3, RZ ;  /* 0x000000033a3b7819 */ /* 0x000fe400000102ff */
[----:B------:R-:W-:Y:S01]  /*91c0*/  IADD3.X R57, RZ, -0x1, R57, P5, P6 ;  /* 0xffffffffff397810 */ /* 0x000fe20002fec439 */
[----:B------:R-:W-:Y:S01]  /*91d0*/  IMAD R63, R54, 0x8, -R61 ;  /* 0x00000008363f7824 */ /* 0x000fe200078e0a3d */
[----:B------:R-:W-:-:S02]  /*91e0*/  IADD3 R58, P5, -R61, c[0x4][0x10], RZ ;  /* 0x010004003d3a7a10 */ /* 0x000fc40007fbe1ff */
[C---:B------:R-:W-:Y:S01]  /*91f0*/  SHF.L.U64.HI R62, R60.reuse, 0xb, R53 ;  /* 0x0000000b3c3e7819 */ /* 0x040fe20000010235 */
[----:B------:R-:W-:Y:S01]  /*9200*/  IMAD.SHL.U32 R60, R60, 0x800, RZ ;  /* 0x000008003c3c7824 */ /* 0x000fe200078e00ff */
[----:B------:R-:W-:Y:S02]  /*9210*/  IADD3 R58, P6, R58, 0x78, RZ ;  /* 0x000000783a3a7810 */ /* 0x000fe40007fde0ff */
[----:B------:R-:W-:Y:S01]  /*9220*/  LOP3.LUT R61, R62, 0x80000000, RZ, 0xfc, !PT ;  /* 0x800000003e3d7812 */ /* 0x000fe200078efcff */
[----:B------:R-:W-:Y:S01]  /*9230*/  IMAD.IADD R62, R66, 0x1, R63 ;  /* 0x00000001423e7824 */ /* 0x000fe200078e023f */
[----:B------:R-:W-:-:S03]  /*9240*/  IADD3.X R59, RZ, c[0x4][0x14], ~R59, P6, P5 ;  /* 0x01000500ff3b7a10 */ /* 0x000fc600037eac3b */
.L_x_154:
[----:B------:R-:W-:Y:S01]  /*9250*/  IMAD.MOV.U32 R66, RZ, RZ, R58 ;  /* 0x000000ffff427224 */ /* 0x000fe200078e003a */
[----:B------:R-:W-:Y:S01]  /*9260*/  ULDC.64 UR10, c[0x0][0x118] ;  /* 0x00004600000a7ab9 */ /* 0x000fe20000000a00 */
[----:B------:R-:W-:Y:S01]  /*9270*/  IMAD.MOV.U32 R67, RZ, RZ, R59 ;  /* 0x000000ffff437224 */ /* 0x000fe200078e003b */
[----:B------:R-:W-:Y:S01]  /*9280*/  IADD3 R56, P5, R56, -0x1, RZ ;  /* 0xffffffff38387810 */ /* 0x000fe20007fbe0ff */
[----:B------:R-:W-:-:S03]  /*9290*/  IMAD.MOV.U32 R170, RZ, RZ, R64 ;  /* 0x000000ffffaa7224 */ /* 0x000fc600078e0040 */
[----:B------:R-:W-:Y:S01]  /*92a0*/  IADD3.X R57, R57, -0x1, RZ, P5, !PT ;  /* 0xffffffff39397810 */ /* 0x000fe20002ffe4ff */
[----:B------:R-:W2:Y:S01]  /*92b0*/  LDG.E.64.CONSTANT R66, [R66.64] ;  /* 0x0000000a42427981 */ /* 0x000ea2000c1e9b00 */
[----:B------:R-:W-:Y:S01]  /*92c0*/  IADD3 R58, P5, R58, 0x8, RZ ;  /* 0x000000083a3a7810 */ /* 0x000fe20007fbe0ff */
[----:B------:R-:W-:-:S04]  /*92d0*/  IMAD.MOV.U32 R171, RZ, RZ, R65 ;  /* 0x000000ffffab7224 */ /* 0x000fc800078e0041 */
[----:B------:R-:W-:Y:S02]  /*92e0*/  IMAD.X R59, RZ, RZ, R59, P5 ;  /* 0x000000ffff3b7224 */ /* 0x000fe400028e063b */
[----:B--2---:R-:W-:-:S04]  /*92f0*/  IMAD.HI.U32 R64, R66, R61, RZ ;  /* 0x0000003d42407227 */ /* 0x004fc800078e00ff */
[----:B------:R-:W-:-:S04]  /*9300*/  IMAD.WIDE.U32 R170, P5, R66, R60, R170 ;  /* 0x0000003c42aa7225 */ /* 0x000fc800078a00aa */
[----:B------:R-:W-:Y:S02]  /*9310*/  IMAD R63, R66, R61, RZ ;  /* 0x0000003d423f7224 */ /* 0x000fe400078e02ff */
[----:B------:R-:W-:Y:S02]  /*9320*/  IMAD.X R64, RZ, RZ, R64, P5 ;  /* 0x000000ffff407224 */ /* 0x000fe400028e0640 */
[----:B------:R-:W-:Y:S01]  /*9330*/  IMAD.HI.U32 R66, R67, R60, RZ ;  /* 0x0000003c43427227 */ /* 0x000fe200078e00ff */
[----:B------:R-:W-:-:S03]  /*9340*/  IADD3 R63, P5, R63, R171, RZ ;  /* 0x000000ab3f3f7210 */ /* 0x000fc60007fbe0ff */
[----:B------:R-:W-:Y:S01]  /*9350*/  IMAD.HI.U32 R65, R67, R61, RZ ;  /* 0x0000003d43417227 */ /* 0x000fe200078e00ff */
[----:B------:R-:W-:-:S03]  /*9360*/  IADD3.X R64, P5, R66, R64, RZ, P5, !PT ;  /* 0x0000004042407210 */ /* 0x000fc60002fbe4ff */
[C---:B------:R-:W-:Y:S02]  /*9370*/  IMAD R66, R67.reuse, R60, RZ ;  /* 0x0000003c43427224 */ /* 0x040fe400078e02ff */
[----:B------:R-:W-:Y:S02]  /*9380*/  IMAD.X R65, RZ, RZ, R65, P5 ;  /* 0x000000ffff417224 */ /* 0x000fe400028e0641 */
[----:B------:R-:W-:Y:S01]  /*9390*/  IMAD R67, R67, R61, RZ ;  /* 0x0000003d43437224 */ /* 0x000fe200078e02ff */
[----:B------:R-:W-:-:S04]  /*93a0*/  IADD3 R171, P5, R66, R63, RZ ;  /* 0x0000003f42ab7210 */ /* 0x000fc80007fbe0ff */
[----:B------:R-:W-:-:S05]  /*93b0*/  IADD3.X R64, P5, R67, R64, RZ, P5, !PT ;  /* 0x0000004043407210 */ /* 0x000fca0002fbe4ff */
[----:B------:R-:W-:Y:S01]  /*93c0*/  IMAD.X R65, RZ, RZ, R65, P5 ;  /* 0x000000ffff417224 */ /* 0x000fe200028e0641 */
[----:B------:R-:W-:-:S04]  /*93d0*/  ISETP.NE.U32.AND P5, PT, R56, RZ, PT ;  /* 0x000000ff3800720c */ /* 0x000fc80003fa5070 */
[----:B------:R-:W-:Y:S01]  /*93e0*/  ISETP.NE.AND.EX P5, PT, R57, RZ, PT, P5 ;  /* 0x000000ff3900720c */ /* 0x000fe20003fa5350 */
[----:B------:R0:W-:Y:S02]  /*93f0*/  STL.64 [R62], R170 ;  /* 0x000000aa3e007387 */ /* 0x0001e40000100a00 */
[----:B0-----:R-:W-:-:S10]  /*9400*/  IADD3 R62, R62, 0x8, RZ ;  /* 0x000000083e3e7810 */ /* 0x001fd40007ffe0ff */
[----:B------:R-:W-:Y:S05]  /*9410*/  @P5 BRA `(.L_x_154) ;  /* 0xfffffe3000005947 */ /* 0x000fea000383ffff */
.L_x_153:
[----:B------:R-:W-:Y:S05]  /*9420*/  BSYNC B0 ;  /* 0x0000000000007941 */ /* 0x000fea0003800000 */
.L_x_152:
[----:B------:R-:W-:Y:S01]  /*9430*/  IADD3 R63, R1, 0x8, RZ ;  /* 0x00000008013f7810 */ /* 0x000fe20007ffe0ff */
[----:B------:R-:W-:-:S04]  /*9440*/  IMAD.IADD R54, R54, 0x1, R55 ;  /* 0x0000000136367824 */ /* 0x000fc800078e0237 */
[----:B------:R-:W-:-:S05]  /*9450*/  IMAD R54, R54, 0x8, R63 ;  /* 0x0000000836367824 */ /* 0x000fca00078e023f */
[----:B------:R0:W-:Y:S04]  /*9460*/  STL.64 [R54+-0x78], R64 ;  /* 0xffff884036007387 */ /* 0x0001e80000100a00 */
[----:B------:R1:W2:Y:S04]  /*9470*/  LDL.64 R58, [R63+0x10] ;  /* 0x000010003f3a7983 */ /* 0x0002a80000100a00 */
[----:B------:R1:W3:Y:S01]  /*9480*/  LDL.64 R56, [R63+0x18] ;  /* 0x000018003f387983 */ /* 0x0002e20000100a00 */
[----:B0-----:R-:W-:-:S04]  /*9490*/  SHF.R.U32.HI R54, RZ, 0x14, R53 ;  /* 0x00000014ff367819 */ /* 0x001fc80000011635 */
[----:B------:R-:W-:Y:S02]  /*94a0*/  LOP3.LUT P5, R54, R54, 0x3f, RZ, 0xc0, !PT ;  /* 0x0000003f36367812 */ /* 0x000fe400078ac0ff */
[----:B-1----:R-:W-:-:S11]  /*94b0*/  IADD3 R63, R63, 0x10, RZ ;  /* 0x000000103f3f7810 */ /* 0x002fd60007ffe0ff */
[----:B------:R-:W-:-:S04]  /*94c0*/  @P5 IADD3 R62, -R54, 0x40, RZ ;  /* 0x00000040363e5810 */ /* 0x000fc80007ffe1ff */
[----:B--2---:R-:W-:Y:S02]  /*94d0*/  @P5 SHF.R.U64 R60, R58, R62, R59 ;  /* 0x0000003e3a3c5219 */ /* 0x004fe4000000123b */
[CC--:B---3--:R-:W-:Y:S02]  /*94e0*/  @P5 SHF.L.U32 R55, R56.reuse, R54.reuse, RZ ;  /* 0x0000003638375219 */ /* 0x0c8fe400000006ff */
[----:B------:R-:W-:Y:S02]  /*94f0*/  @P5 SHF.L.U64.HI R61, R56, R54, R57 ;  /* 0x00000036383d5219 */ /* 0x000fe40000010239 */
[----:B------:R-:W-:Y:S02]  /*9500*/  @P5 LOP3.LUT R56, R55, R60, RZ, 0xfc, !PT ;  /* 0x0000003c37385212 */ /* 0x000fe400078efcff */
[----:B------:R-:W-:-:S04]  /*9510*/  @P5 SHF.R.U32.HI R55, RZ, R62, R59 ;  /* 0x0000003eff375219 */ /* 0x000fc8000001163b */
[----:B------:R-:W-:Y:S02]  /*9520*/  @P5 LOP3.LUT R57, R61, R55, RZ, 0xfc, !PT ;  /* 0x000000373d395212 */ /* 0x000fe400078efcff */
[----:B------:R-:W2:Y:S01]  /*9530*/  @P5 LDL.64 R60, [R63+-0x8] ;  /* 0xfffff8003f3c5983 */ /* 0x000ea20000100a00 */
[CC--:B------:R-:W-:Y:S01]  /*9540*/  @P5 SHF.L.U32 R55, R58.reuse, R54.reuse, RZ ;  /* 0x000000363a375219 */ /* 0x0c0fe200000006ff */
[----:B------:R-:W-:Y:S01]  /*9550*/  ULDC.64 UR10, c[0x0][0x118] ;  /* 0x00004600000a7ab9 */ /* 0x000fe20000000a00 */
[----:B------:R-:W-:Y:S01]  /*9560*/  @P5 SHF.L.U64.HI R54, R58, R54, R59 ;  /* 0x000000363a365219 */ /* 0x000fe2000001023b */
[----:B------:R-:W-:Y:S01]  /*9570*/  BSSY B0, `(.L_x_155) ;  /* 0x0000020000007945 */ /* 0x000fe20003800000 */
[----:B------:R-:W-:Y:S02]  /*9580*/  LOP3.LUT R53, R53, 0x80000000, RZ, 0xc0, !PT ;  /* 0x8000000035357812 */ /* 0x000fe400078ec0ff */
[-CC-:B--2---:R-:W-:Y:S02]  /*9590*/  @P5 SHF.R.U64 R60, R60, R62.reuse, R61.reuse ;  /* 0x0000003e3c3c5219 */ /* 0x184fe4000000123d */
[----:B------:R-:W-:-:S02]  /*95a0*/  @P5 SHF.R.U32.HI R61, RZ, R62, R61 ;  /* 0x0000003eff3d5219 */ /* 0x000fc4000001163d */
[----:B------:R-:W-:Y:S01]  /*95b0*/  @P5 LOP3.LUT R58, R60, R55, RZ, 0xfc, !PT ;  /* 0x000000373c3a5212 */ /* 0x000fe200078efcff */
[----:B------:R-:W-:Y:S01]  /*95c0*/  IMAD.MOV.U32 R60, RZ, RZ, R45 ;  /* 0x000000ffff3c7224 */ /* 0x000fe200078e002d */
[----:B------:R-:W-:Y:S01]  /*95d0*/  @P5 LOP3.LUT R59, R61, R54, RZ, 0xfc, !PT ;  /* 0x000000363d3b5212 */ /* 0x000fe200078efcff */
[----:B------:R-:W-:Y:S01]  /*95e0*/  IMAD.MOV.U32 R61, RZ, RZ, R44 ;  /* 0x000000ffff3d7224 */ /* 0x000fe200078e002c */
[----:B------:R-:W-:Y:S02]  /*95f0*/  SHF.R.U32.HI R54, RZ, 0x1d, R57 ;  /* 0x0000001dff367819 */ /* 0x000fe40000011639 */
[----:B------:R-:W-:Y:S02]  /*9600*/  ISETP.NE.AND P5, PT, R53, RZ, PT ;  /* 0x000000ff3500720c */ /* 0x000fe40003fa5270 */
[----:B------:R-:W-:Y:S02]  /*9610*/  LOP3.LUT R54, R54, 0x1, RZ, 0xc0, !PT ;  /* 0x0000000136367812 */ /* 0x000fe400078ec0ff */
[----:B------:R-:W-:-:S02]  /*9620*/  SHF.R.U32.HI R55, RZ, 0x1e, R59 ;  /* 0x0000001eff377819 */ /* 0x000fc4000001163b */
[----:B------:R-:W-:-:S07]  /*9630*/  LEA.HI R54, R57, R54, RZ, 0x2 ;  /* 0x0000003639367211 */ /* 0x000fce00078f10ff */
[----:B------:R-:W-:-:S05]  /*9640*/  @P5 IMAD.MOV R54, RZ, RZ, -R54 ;  /* 0x000000ffff365224 */ /* 0x000fca00078e0a36 */
[----:B------:R0:W-:Y:S02]  /*9650*/  ST.E [R60.64], R54 ;  /* 0x000000363c007985 */ /* 0x0001e4000c10190a */
[C---:B0-----:R-:W-:Y:S01]  /*9660*/  IMAD.SHL.U32 R54, R56.reuse, 0x4, RZ ;  /* 0x0000000438367824 */ /* 0x041fe200078e00ff */
[----:B------:R-:W-:Y:S02]  /*9670*/  SHF.L.U64.HI R56, R56, 0x2, R57 ;  /* 0x0000000238387819 */ /* 0x000fe40000010239 */
[C---:B------:R-:W-:Y:S01]  /*9680*/  SHF.L.U64.HI R57, R58.reuse, 0x2, R59 ;  /* 0x000000023a397819 */ /* 0x040fe2000001023b */
[----:B------:R-:W-:Y:S01]  /*9690*/  IMAD.SHL.U32 R58, R58, 0x4, RZ ;  /* 0x000000043a3a7824 */ /* 0x000fe200078e00ff */
[----:B------:R-:W-:-:S04]  /*96a0*/  LOP3.LUT R55, R54, R55, RZ, 0xfc, !PT ;  /* 0x0000003736377212 */ /* 0x000fc800078efcff */
[----:B------:R-:W-:-:S04]  /*96b0*/  ISETP.GT.U32.AND P5, PT, R55, -0x1, PT ;  /* 0xffffffff3700780c */ /* 0x000fc80003fa4070 */
[----:B------:R-:W-:-:S13]  /*96c0*/  ISETP.GT.AND.EX P5, PT, R56, -0x1, PT, P5 ;  /* 0xffffffff3800780c */ /* 0x000fda0003fa4350 */
[----:B------:R-:W-:Y:S05]  /*96d0*/  @P5 BRA `(.L_x_156) ;  /* 0x0000009000005947 */ /* 0x000fea0003800000 */
[----:B------:R-:W-:Y:S02]  /*96e0*/  LOP3.LUT R57, RZ, R57, RZ, 0x33, !PT ;  /* 0x00000039ff397212 */ /* 0x000fe400078e33ff */
[----:B------:R-:W-:Y:S01]  /*96f0*/  IADD3 RZ, P5, RZ, -R58, RZ ;  /* 0x8000003affff7210 */ /* 0x000fe20007fbe0ff */
[----:B------:R-:W-:Y:S01]  /*9700*/  IMAD.MOV R58, RZ, RZ, -R58 ;  /* 0x000000ffff3a7224 */ /* 0x000fe200078e0a3a */
[----:B------:R-:W-:Y:S02]  /*9710*/  LOP3.LUT R55, RZ, R55, RZ, 0x33, !PT ;  /* 0x00000037ff377212 */ /* 0x000fe400078e33ff */
[----:B------:R-:W-:Y:S02]  /*9720*/  IADD3.X R57, P5, RZ, R57, RZ, P5, !PT ;  /* 0x00000039ff397210 */ /* 0x000fe40002fbe4ff */
[----:B------:R-:W-:Y:S02]  /*9730*/  LOP3.LUT R56, RZ, R56, RZ, 0x33, !PT ;  /* 0x00000038ff387212 */ /* 0x000fe400078e33ff */
[----:B------:R-:W-:-:S02]  /*9740*/  IADD3.X R55, P5, RZ, R55, RZ, P5, !PT ;  /* 0x00000037ff377210 */ /* 0x000fc40002fbe4ff */
[----:B------:R-:W-:-:S03]  /*9750*/  LOP3.LUT R53, R53, 0x80000000, RZ, 0x3c, !PT ;  /* 0x8000000035357812 */ /* 0x000fc600078e3cff */
[----:B------:R-:W-:-:S03]  /*9760*/  IMAD.X R56, RZ, RZ, R56, P5 ;  /* 0x000000ffff387224 */ /* 0x000fc600028e0638 */
.L_x_156:
[----:B------:R-:W-:Y:S05]  /*9770*/  BSYNC B0 ;  /* 0x0000000000007941 */ /* 0x000fea0003800000 */
.L_x_155:
[----:B------:R-:W-:Y:S01]  /*9780*/  ISETP.NE.U32.AND P5, PT, R56, RZ, PT ;  /* 0x000000ff3800720c */ /* 0x000fe20003fa5070 */
[----:B------:R-:W-:Y:S01]  /*9790*/  UMOV UR6, URZ ;  /* 0x0000003f00067c82 */ /* 0x000fe20008000000 */
[--C-:B------:R-:W-:Y:S02]  /*97a0*/  SHF.R.U64 R58, R58, 0x1, R57.reuse ;  /* 0x000000013a3a7819 */ /* 0x100fe40000001239 */
[----:B------:R-:W-:Y:S02]  /*97b0*/  SEL R54, R55, R56, !P5 ;  /* 0x0000003837367207 */ /* 0x000fe40006800000 */
[----:B------:R-:W-:-:S04]  /*97c0*/  SHF.R.U32.HI R57, RZ, 0x1, R57 ;  /* 0x00000001ff397819 */ /* 0x000fc80000011639 */
[----:B------:R-:W0:Y:S02]  /*97d0*/  FLO.U32 R54, R54 ;  /* 0x0000003600367300 */ /* 0x000e2400000e0000 */
[C---:B0-----:R-:W-:Y:S02]  /*97e0*/  IADD3 R59, -R54.reuse, 0x1f, RZ ;  /* 0x0000001f363b7810 */ /* 0x041fe40007ffe1ff */
[----:B------:R-:W-:-:S03]  /*97f0*/  IADD3 R54, -R54, 0x3f, RZ ;  /* 0x0000003f36367810 */ /* 0x000fc60007ffe1ff */
[----:B------:R-:W-:-:S05]  /*9800*/  @P5 IMAD.MOV R54, RZ, RZ, R59 ;  /* 0x000000ffff365224 */ /* 0x000fca00078e023b */
[----:B------:R-:W-:-:S04]  /*9810*/  LOP3.LUT R59, R54, 0x3f, RZ, 0xc0, !PT ;  /* 0x0000003f363b7812 */ /* 0x000fc800078ec0ff */
[CC--:B------:R-:W-:Y:S02]  /*9820*/  SHF.L.U64.HI R56, R55.reuse, R59.reuse, R56 ;  /* 0x0000003b37387219 */ /* 0x0c0fe40000010238 */
[----:B------:R-:W-:Y:S01]  /*9830*/  SHF.L.U32 R60, R55, R59, RZ ;  /* 0x0000003b373c7219 */ /* 0x000fe200000006ff */
[----:B------:R-:W-:Y:S01]  /*9840*/  IMAD.MOV.U32 R59, RZ, RZ, RZ ;  /* 0x000000ffff3b7224 */ /* 0x000fe200078e00ff */
[----:B------:R-:W-:-:S04]  /*9850*/  LOP3.LUT R55, R54, 0x3f, RZ, 0xc, !PT ;  /* 0x0000003f36377812 */ /* 0x000fc800078e0cff */
[-CC-:B------:R-:W-:Y:S02]  /*9860*/  SHF.R.U64 R58, R58, R55.reuse, R57.reuse ;  /* 0x000000373a3a7219 */ /* 0x180fe40000001239 */
[----:B------:R-:W-:Y:S02]  /*9870*/  SHF.R.U32.HI R55, RZ, R55, R57 ;  /* 0x00000037ff377219 */ /* 0x000fe40000011639 */
[----:B------:R-:W-:Y:S02]  /*9880*/  LOP3.LUT R60, R60, R58, RZ, 0xfc, !PT ;  /* 0x0000003a3c3c7212 */ /* 0x000fe400078efcff */
[----:B------:R-:W-:-:S03]  /*9890*/  LOP3.LUT R55, R56, R55, RZ, 0xfc, !PT ;  /* 0x0000003738377212 */ /* 0x000fc600078efcff */
[----:B------:R-:W-:-:S04]  /*98a0*/  IMAD.WIDE.U32 R56, R60, 0x2168c235, RZ ;  /* 0x2168c2353c387825 */ /* 0x000fc800078e00ff */
[----:B------:R-:W-:Y:S02]  /*98b0*/  IMAD.MOV.U32 R58, RZ, RZ, R57 ;  /* 0x000000ffff3a7224 */ /* 0x000fe400078e0039 */
[----:B------:R-:W-:-:S04]  /*98c0*/  IMAD.HI.U32 R57, R55, -0x36f0255e, RZ ;  /* 0xc90fdaa237397827 */ /* 0x000fc800078e00ff */
[----:B------:R-:W-:-:S06]  /*98d0*/  IMAD.WIDE.U32 R58, R60, -0x36f0255e, R58 ;  /* 0xc90fdaa23c3a7825 */ /* 0x000fcc00078e003a */
[----:B------:R-:W-:-:S04]  /*98e0*/  IMAD.WIDE.U32 R58, P5, R55, 0x2168c235, R58 ;  /* 0x2168c235373a7825 */ /* 0x000fc800078a003a */
[----:B------:R-:W-:Y:S02]  /*98f0*/  IMAD R55, R55, -0x36f0255e, RZ ;  /* 0xc90fdaa237377824 */ /* 0x000fe400078e02ff */
[----:B------:R-:W-:-:S03]  /*9900*/  IMAD.X R57, RZ, RZ, R57, P5 ;  /* 0x000000ffff397224 */ /* 0x000fc600028e0639 */
[----:B------:R-:W-:-:S05]  /*9910*/  IADD3 R55, P5, R55, R59, RZ ;  /* 0x0000003b37377210 */ /* 0x000fca0007fbe0ff */
[----:B------:R-:W-:Y:S01]  /*9920*/  IMAD.X R57, RZ, RZ, R57, P5 ;  /* 0x000000ffff397224 */ /* 0x000fe200028e0639 */
[----:B------:R-:W-:-:S04]  /*9930*/  ISETP.GE.U32.AND P5, PT, R55, 0x1, PT ;  /* 0x000000013700780c */ /* 0x000fc80003fa6070 */
[----:B------:R-:W-:-:S13]  /*9940*/  ISETP.GE.AND.EX P5, PT, R57, RZ, PT, P5 ;  /* 0x000000ff3900720c */ /* 0x000fda0003fa6350 */
[----:B------:R-:W-:Y:S01]  /*9950*/  @P5 IADD3 RZ, P6, R56, R56, RZ ;  /* 0x0000003838ff5210 */ /* 0x000fe20007fde0ff */
[----:B------:R-:W-:Y:S01]  /*9960*/  IMAD.MOV.U32 R56, RZ, RZ, R55 ;  /* 0x000000ffff387224 */ /* 0x000fe200078e0037 */
[----:B------:R-:W-:Y:S02]  /*9970*/  @P5 IADD3 R54, R54, 0x1, RZ ;  /* 0x0000000136365810 */ /* 0x000fe40007ffe0ff */
[----:B------:R-:W-:-:S03]  /*9980*/  @P5 IADD3.X RZ, P6, R58, R58, RZ, P6, !PT ;  /* 0x0000003a3aff5210 */ /* 0x000fc600037de4ff */
[----:B------:R-:W-:Y:S01]  /*9990*/  IMAD.SHL.U32 R54, R54, 0x100000, RZ ;  /* 0x0010000036367824 */ /* 0x000fe200078e00ff */
[----:B------:R-:W-:-:S05]  /*99a0*/  @P5 IADD3.X R58, P6, R56, R56, RZ, P6, !PT ;  /* 0x00000038383a5210 */ /* 0x000fca00037de4ff */
[----:B------:R-:W-:Y:S02]  /*99b0*/  @P5 IMAD.X R55, R57, 0x1, R57, P6 ;  /* 0x0000000139375824 */ /* 0x000fe400030e0639 */
[----:B------:R-:W-:Y:S02]  /*99c0*/  @P5 IMAD.MOV.U32 R56, RZ, RZ, R58 ;  /* 0x000000ffff385224 */ /* 0x000fe400078e003a */
[----:B------:R-:W-:-:S03]  /*99d0*/  @P5 IMAD.MOV.U32 R57, RZ, RZ, R55 ;  /* 0x000000ffff395224 */ /* 0x000fc600078e0037 */
[----:B------:R-:W-:-:S05]  /*99e0*/  IADD3 R55, P6, R56, 0x1, RZ ;  /* 0x0000000138377810 */ /* 0x000fca0007fde0ff */
[----:B------:R-:W-:-:S05]  /*99f0*/  IMAD.X R56, RZ, RZ, R57, P6 ;  /* 0x000000ffff387224 */ /* 0x000fca00030e0639 */
[----:B------:R-:W-:-:S04]  /*9a00*/  SHF.R.U64 R55, R55, 0xa, R56 ;  /* 0x0000000a37377819 */ /* 0x000fc80000001238 */
[----:B------:R-:W-:-:S04]  /*9a10*/  IADD3 R55, P6, R55, 0x1, RZ ;  /* 0x0000000137377810 */ /* 0x000fc80007fde0ff */
[----:B------:R-:W-:-:S04]  /*9a20*/  LEA.HI.X R56, R56, RZ, RZ, 0x16, P6 ;  /* 0x000000ff38387211 */ /* 0x000fc800030fb4ff */
[--C-:B------:R-:W-:Y:S02]  /*9a30*/  SHF.R.U64 R55, R55, 0x1, R56.reuse ;  /* 0x0000000137377819 */ /* 0x100fe40000001238 */
[----:B------:R-:W-:Y:S02]  /*9a40*/  SHF.R.U32.HI R56, RZ, 0x1, R56 ;  /* 0x00000001ff387819 */ /* 0x000fe40000011638 */
[----:B------:R-:W-:-:S04]  /*9a50*/  IADD3 R60, P5, P6, R55, -UR6, RZ ;  /* 0x80000006373c7c10 */ /* 0x000fc8000febe0ff */
[----:B------:R-:W-:-:S04]  /*9a60*/  IADD3.X R56, R56, 0x3fe00000, ~R54, P5, P6 ;  /* 0x3fe0000038387810 */ /* 0x000fc80002fecc36 */
[----:B------:R-:W-:-:S05]  /*9a70*/  LOP3.LUT R53, R56, R53, RZ, 0xfc, !PT ;  /* 0x0000003538357212 */ /* 0x000fca00078efcff */
.L_x_151:
[----:B------:R-:W-:Y:S02]  /*9a80*/  IMAD.MOV.U32 R61, RZ, RZ, R53 ;  /* 0x000000ffff3d7224 */ /* 0x000fe400078e0035 */
[----:B------:R-:W-:-:S04]  /*9a90*/  IMAD.MOV.U32 R53, RZ, RZ, 0x0 ;  /* 0x00000000ff357424 */ /* 0x000fc800078e00ff */
[----:B------:R-:W-:Y:S05]  /*9aa0*/  RET.REL.NODEC R52 `(triton_poi_fused_cat_8) ;  /* 0xffff655034007950 */ /* 0x000fea0003c3ffff */
.L_x_157:
[----:B------:R-:W-:-:S00]  /*9ab0*/  BRA `(.L_x_157) ;  /* 0xfffffff000007947 */ /* 0x000fc0000383ffff */
[----:B------:R-:W-:-:S00]  /*9ac0*/  NOP ;  /* 0x0000000000007918 */ /* 0x000fc00000000000 */
        /* <DEDUP_REMOVED lines=11> */
.L_x_160:


//--------------------- .nv.global.init           --------------------------
	.section	.nv.global.init,"aw",@progbits
	.align	8
.nv.global.init:
	.type		__cudart_sin_cos_coeffs,@object
	.size		__cudart_sin_cos_coeffs,(__cudart_i2opi_d - __cudart_sin_cos_coeffs)
__cudart_sin_cos_coeffs:
        /* <DEDUP_REMOVED lines=8> */
	.type		__cudart_i2opi_d,@object
	.size		__cudart_i2opi_d,(_$_str - __cudart_i2opi_d)
__cudart_i2opi_d:
        /* <DEDUP_REMOVED lines=9> */
	.type		_$_str,@object
	.size		_$_str,(_$_str_$_1 - _$_str)
_$_str:
        /*0110*/ 	.byte	0x5f, 0x5f, 0x43, 0x55, 0x44, 0x41, 0x5f, 0x46, 0x54, 0x5a, 0x00
	.type		_$_str_$_1,@object
	.size		_$_str_$_1,(.L_1 - _$_str_$_1)
_$_str_$_1:
        /*011b*/ 	.byte	0x5f, 0x5f, 0x43, 0x55, 0x44, 0x41, 0x5f, 0x41, 0x52, 0x43, 0x48, 0x00
.L_1:
